// auto-generated by cutlass_sweep.gemm — config: {"arch": "sm_90", "cluster_m": 2, "cluster_n": 2, "dtype": "e5m2", "stages": 4, "tile_k": 32, "tile_m": 64, "tile_n": 64}
#include "cutlass/cutlass.h"
#include "cutlass/gemm/collective/collective_builder.hpp"
#include "cutlass/gemm/device/gemm_universal_adapter.h"
#include "cutlass/gemm/kernel/gemm_universal.hpp"
#include "cutlass/epilogue/collective/collective_builder.hpp"

using ElemA = cutlass::float_e5m2_t;
using ElemB = cutlass::float_e5m2_t;
using ElemCD = cutlass::float_e5m2_t;
using Acc  = float;
using TileShape    = cute::Shape<cute::_64, cute::_64, cute::_32>;
using ClusterShape = cute::Shape<cute::_2, cute::_2, cute::_1>;

using CollectiveEpilogue = typename cutlass::epilogue::collective::CollectiveBuilder<
    cutlass::arch::Sm90, cutlass::arch::OpClassTensorOp,
    TileShape, ClusterShape,
    cutlass::epilogue::collective::EpilogueTileAuto,
    Acc, Acc,
    ElemCD, cutlass::layout::RowMajor, 128 / cutlass::sizeof_bits<ElemCD>::value,
    ElemCD, cutlass::layout::RowMajor, 128 / cutlass::sizeof_bits<ElemCD>::value,
    cutlass::epilogue::collective::EpilogueScheduleAuto
  >::CollectiveOp;

using CollectiveMainloop = typename cutlass::gemm::collective::CollectiveBuilder<
    cutlass::arch::Sm90, cutlass::arch::OpClassTensorOp,
    ElemA, cutlass::layout::RowMajor, 128 / cutlass::sizeof_bits<ElemA>::value,
    ElemB, cutlass::layout::ColumnMajor, 128 / cutlass::sizeof_bits<ElemB>::value,
    Acc,
    TileShape, ClusterShape,
    cutlass::gemm::collective::StageCount<4>,
    cutlass::gemm::collective::KernelScheduleAuto
  >::CollectiveOp;

using GemmKernel = cutlass::gemm::kernel::GemmUniversal<
    cute::Shape<int,int,int,int>,
    CollectiveMainloop,
    CollectiveEpilogue
>;
using Gemm = cutlass::gemm::device::GemmUniversalAdapter<GemmKernel>;

// Force the device kernel symbol into the cubin without needing a host main.
auto* _anchor = &cutlass::device_kernel<GemmKernel>;


// ===== COMPILED SASS (sm_90a) =====

	.target	sm_90a

	.elftype	@"ET_EXEC"


//--------------------- .note.nv.tkinfo           --------------------------
	.section	.note.nv.tkinfo,"",@"SHT_NOTE"
	.sectionflags	@"SHF_NOTE_NV_TKINFO"
	.tkinfo
        /*0018*/ 	.word	0x00000002
        /*0030*/ 	.string	""
        /*0030*/ 	.string	"ptxas"
        /*0030*/ 	.string	"Cuda compilation tools, release 13.0, V13.0.88"
        /*0030*/ 	.string	"Build cuda_13.0.r13.0/compiler.36424714_0"
        /*0030*/ 	.string	"-arch sm_90a -m 64 "



//--------------------- .note.nv.cuinfo           --------------------------
	.section	.note.nv.cuinfo,"",@"SHT_NOTE"
	.sectionflags	@"SHF_NOTE_NV_CUINFO"
        /*0018*/ 	.short	0x0002
        /*001a*/ 	.short	0x005a
        /*001c*/ 	.short	0x0082
	.zero		2


//--------------------- .nv.info                  --------------------------
	.section	.nv.info,"",@"SHT_CUDA_INFO"
	.align	4


	//----- nvinfo : EIATTR_REGCOUNT
	.align		4
        /*0000*/ 	.byte	0x04, 0x2f
        /*0002*/ 	.short	(.L_12 - .L_11)
	.align		4
.L_11:
        /*0004*/ 	.word	index@(_ZN7cutlass13device_kernelINS_4gemm6kernel13GemmUniversalIN4cute5tupleIJiiiiEEENS1_10collective13CollectiveMmaINS1_37MainloopSm90TmaGmmaWarpSpecializedFP8ILi4ENS5_IJNS4_1CILi2EEESB_NSA_ILi1EEEEEENS1_32KernelTmaWarpSpecializedPingpongEEENS5_IJNSA_ILi64EEESG_NSA_ILi32EEEEEENS_12float_e5m2_tENS5_IJlSC_lEEESJ_SK_NS4_8TiledMMAINS4_8MMA_AtomIJNS4_4SM904GMMA30MMA_64x64x32_F32E5M2E5M2_SS_TNILNSO_7ScaleInE1ELSQ_1EEEEEENS4_6LayoutINS5_IJSC_SC_SC_EEENS5_IJNSA_ILi0EEESV_SV_EEEEENS5_IJNS4_10UnderscoreESY_SY_EEEEENS4_23SM90_TMA_LOAD_MULTICASTENS4_14ComposedLayoutINS4_7SwizzleILi1ELi4ELi3EEENS4_18smem_ptr_flag_bitsILi8EEENST_INS5_IJNSA_ILi8EEESH_EEENS5_IJSH_SC_EEEEEEEvNS4_8identityES11_S1B_vS1C_EENS_8epilogue10collective6detail29Sm90TmaWarpSpecializedAdapterINS1F_15DefaultEpilogueISJ_SK_SK_NS1E_6thread17LinearCombinationISJ_Li1EffLNS1J_9ScaleType4KindE0ELNS_15FloatRoundStyleE2ESJ_EENS1_15EpilogueDefaultEEEEEvvEEEEvNT_6ParamsE)
        /*0008*/ 	.word	0x000000a8


	//----- nvinfo : EIATTR_FRAME_SIZE
	.align		4
.L_12:
        /*000c*/ 	.byte	0x04, 0x11
        /*000e*/ 	.short	(.L_14 - .L_13)
	.align		4
.L_13:
        /*0010*/ 	.word	index@(_ZN7cutlass13device_kernelINS_4gemm6kernel13GemmUniversalIN4cute5tupleIJiiiiEEENS1_10collective13CollectiveMmaINS1_37MainloopSm90TmaGmmaWarpSpecializedFP8ILi4ENS5_IJNS4_1CILi2EEESB_NSA_ILi1EEEEEENS1_32KernelTmaWarpSpecializedPingpongEEENS5_IJNSA_ILi64EEESG_NSA_ILi32EEEEEENS_12float_e5m2_tENS5_IJlSC_lEEESJ_SK_NS4_8TiledMMAINS4_8MMA_AtomIJNS4_4SM904GMMA30MMA_64x64x32_F32E5M2E5M2_SS_TNILNSO_7ScaleInE1ELSQ_1EEEEEENS4_6LayoutINS5_IJSC_SC_SC_EEENS5_IJNSA_ILi0EEESV_SV_EEEEENS5_IJNS4_10UnderscoreESY_SY_EEEEENS4_23SM90_TMA_LOAD_MULTICASTENS4_14ComposedLayoutINS4_7SwizzleILi1ELi4ELi3EEENS4_18smem_ptr_flag_bitsILi8EEENST_INS5_IJNSA_ILi8EEESH_EEENS5_IJSH_SC_EEEEEEEvNS4_8identityES11_S1B_vS1C_EENS_8epilogue10collective6detail29Sm90TmaWarpSpecializedAdapterINS1F_15DefaultEpilogueISJ_SK_SK_NS1E_6thread17LinearCombinationISJ_Li1EffLNS1J_9ScaleType4KindE0ELNS_15FloatRoundStyleE2ESJ_EENS1_15EpilogueDefaultEEEEEvvEEEEvNT_6ParamsE)
        /*0014*/ 	.word	0x00000000


	//----- nvinfo : EIATTR_MIN_STACK_SIZE
	.align		4
.L_14:
        /*0018*/ 	.byte	0x04, 0x12
        /*001a*/ 	.short	(.L_16 - .L_15)
	.align		4
.L_15:
        /*001c*/ 	.word	index@(_ZN7cutlass13device_kernelINS_4gemm6kernel13GemmUniversalIN4cute5tupleIJiiiiEEENS1_10collective13CollectiveMmaINS1_37MainloopSm90TmaGmmaWarpSpecializedFP8ILi4ENS5_IJNS4_1CILi2EEESB_NSA_ILi1EEEEEENS1_32KernelTmaWarpSpecializedPingpongEEENS5_IJNSA_ILi64EEESG_NSA_ILi32EEEEEENS_12float_e5m2_tENS5_IJlSC_lEEESJ_SK_NS4_8TiledMMAINS4_8MMA_AtomIJNS4_4SM904GMMA30MMA_64x64x32_F32E5M2E5M2_SS_TNILNSO_7ScaleInE1ELSQ_1EEEEEENS4_6LayoutINS5_IJSC_SC_SC_EEENS5_IJNSA_ILi0EEESV_SV_EEEEENS5_IJNS4_10UnderscoreESY_SY_EEEEENS4_23SM90_TMA_LOAD_MULTICASTENS4_14ComposedLayoutINS4_7SwizzleILi1ELi4ELi3EEENS4_18smem_ptr_flag_bitsILi8EEENST_INS5_IJNSA_ILi8EEESH_EEENS5_IJSH_SC_EEEEEEEvNS4_8identityES11_S1B_vS1C_EENS_8epilogue10collective6detail29Sm90TmaWarpSpecializedAdapterINS1F_15DefaultEpilogueISJ_SK_SK_NS1E_6thread17LinearCombinationISJ_Li1EffLNS1J_9ScaleType4KindE0ELNS_15FloatRoundStyleE2ESJ_EENS1_15EpilogueDefaultEEEEEvvEEEEvNT_6ParamsE)
        /*0020*/ 	.word	0x00000000
.L_16:


//--------------------- .nv.compat                --------------------------
	.section	.nv.compat,"",@"SHT_CUDA_COMPAT_INFO"
	.align	4
        /*0000*/ 	.byte	0x02, 0x09, 0x01, 0x00, 0x02, 0x02, 0x04, 0x00, 0x02, 0x05, 0x05, 0x00, 0x03, 0x07, 0x01, 0x01
        /*0010*/ 	.byte	0x02, 0x03, 0x01, 0x00, 0x02, 0x06, 0x01, 0x00, 0x04, 0x0b, 0x08, 0x00, 0x00, 0x00, 0x00, 0x00
        /*0020*/ 	.byte	0x00, 0x00, 0x00, 0x00


//--------------------- .nv.info._ZN7cutlass13device_kernelINS_4gemm6kernel13GemmUniversalIN4cute5tupleIJiiiiEEENS1_10collective13CollectiveMmaINS1_37MainloopSm90TmaGmmaWarpSpecializedFP8ILi4ENS5_IJNS4_1CILi2EEESB_NSA_ILi1EEEEEENS1_32KernelTmaWarpSpecializedPingpongEEENS5_IJNSA_ILi64EEESG_NSA_ILi32EEEEEENS_12float_e5m2_tENS5_IJlSC_lEEESJ_SK_NS4_8TiledMMAINS4_8MMA_AtomIJNS4_4SM904GMMA30MMA_64x64x32_F32E5M2E5M2_SS_TNILNSO_7ScaleInE1ELSQ_1EEEEEENS4_6LayoutINS5_IJSC_SC_SC_EEENS5_IJNSA_ILi0EEESV_SV_EEEEENS5_IJNS4_10UnderscoreESY_SY_EEEEENS4_23SM90_TMA_LOAD_MULTICASTENS4_14ComposedLayoutINS4_7SwizzleILi1ELi4ELi3EEENS4_18smem_ptr_flag_bitsILi8EEENST_INS5_IJNSA_ILi8EEESH_EEENS5_IJSH_SC_EEEEEEEvNS4_8identityES11_S1B_vS1C_EENS_8epilogue10collective6detail29Sm90TmaWarpSpecializedAdapterINS1F_15DefaultEpilogueISJ_SK_SK_NS1E_6thread17LinearCombinationISJ_Li1EffLNS1J_9ScaleType4KindE0ELNS_15FloatRoundStyleE2ESJ_EENS1_15EpilogueDefaultEEEEEvvEEEEvNT_6ParamsE --------------------------
	.section	.nv.info._ZN7cutlass13device_kernelINS_4gemm6kernel13GemmUniversalIN4cute5tupleIJiiiiEEENS1_10collective13CollectiveMmaINS1_37MainloopSm90TmaGmmaWarpSpecializedFP8ILi4ENS5_IJNS4_1CILi2EEESB_NSA_ILi1EEEEEENS1_32KernelTmaWarpSpecializedPingpongEEENS5_IJNSA_ILi64EEESG_NSA_ILi32EEEEEENS_12float_e5m2_tENS5_IJlSC_lEEESJ_SK_NS4_8TiledMMAINS4_8MMA_AtomIJNS4_4SM904GMMA30MMA_64x64x32_F32E5M2E5M2_SS_TNILNSO_7ScaleInE1ELSQ_1EEEEEENS4_6LayoutINS5_IJSC_SC_SC_EEENS5_IJNSA_ILi0EEESV_SV_EEEEENS5_IJNS4_10UnderscoreESY_SY_EEEEENS4_23SM90_TMA_LOAD_MULTICASTENS4_14ComposedLayoutINS4_7SwizzleILi1ELi4ELi3EEENS4_18smem_ptr_flag_bitsILi8EEENST_INS5_IJNSA_ILi8EEESH_EEENS5_IJSH_SC_EEEEEEEvNS4_8identityES11_S1B_vS1C_EENS_8epilogue10collective6detail29Sm90TmaWarpSpecializedAdapterINS1F_15DefaultEpilogueISJ_SK_SK_NS1E_6thread17LinearCombinationISJ_Li1EffLNS1J_9ScaleType4KindE0ELNS_15FloatRoundStyleE2ESJ_EENS1_15EpilogueDefaultEEEEEvvEEEEvNT_6ParamsE,"",@"SHT_CUDA_INFO"
	.sectionflags	@""
	.align	4


	//----- nvinfo : EIATTR_CUDA_API_VERSION
	.align		4
        /*0000*/ 	.byte	0x04, 0x37
        /*0002*/ 	.short	(.L_18 - .L_17)
.L_17:
        /*0004*/ 	.word	0x00000082


	//----- nvinfo : EIATTR_KPARAM_INFO
	.align		4
.L_18:
        /*0008*/ 	.byte	0x04, 0x17
        /*000a*/ 	.short	(.L_20 - .L_19)
.L_19:
        /*000c*/ 	.word	0x00000000
        /*0010*/ 	.short	0x0000
        /*0012*/ 	.short	0x0070
        /*0014*/ 	.byte	0x00, 0xf0, 0x01, 0x10


	//----- nvinfo : EIATTR_SPARSE_MMA_MASK
	.align		4
.L_20:
        /*0018*/ 	.byte	0x03, 0x50
        /*001a*/ 	.short	0x0000


	//----- nvinfo : EIATTR_MAXREG_COUNT
	.align		4
        /*001c*/ 	.byte	0x03, 0x1b
        /*001e*/ 	.short	0x00a8


	//----- nvinfo : EIATTR_NUM_BARRIERS
	.align		4
        /*0020*/ 	.byte	0x02, 0x4c
        /*0022*/ 	.byte	0x01
	.zero		1


	//----- nvinfo : EIATTR_MERCURY_ISA_VERSION
	.align		4
        /*0024*/ 	.byte	0x03, 0x5f
        /*0026*/ 	.short	0x0101


	//----- nvinfo : EIATTR_INT_WARP_WIDE_INSTR_OFFSETS
	.align		4
        /*0028*/ 	.byte	0x04, 0x31
        /*002a*/ 	.short	(.L_22 - .L_21)


	//   ....[0]....
.L_21:
        /*002c*/ 	.word	0x00000580


	//   ....[1]....
        /*0030*/ 	.word	0x000005f0


	//   ....[2]....
        /*0034*/ 	.word	0x00000690


	//   ....[3]....
        /*0038*/ 	.word	0x000006a0


	//   ....[4]....
        /*003c*/ 	.word	0x000006b0


	//   ....[5]....
        /*0040*/ 	.word	0x000006d0


	//   ....[6]....
        /*0044*/ 	.word	0x000007f0


	//   ....[7]....
        /*0048*/ 	.word	0x00000800


	//   ....[8]....
        /*004c*/ 	.word	0x00002800


	//----- nvinfo : EIATTR_COOP_GROUP_MASK_REGIDS
	.align		4
.L_22:
        /*0050*/ 	.byte	0x04, 0x29
        /*0052*/ 	.short	(.L_24 - .L_23)


	//   ....[0]....
.L_23:
        /*0054*/ 	.word	0xffffffff


	//   ....[1]....
        /*0058*/ 	.word	0xffffffff


	//   ....[2]....
        /*005c*/ 	.word	0xffffffff


	//   ....[3]....
        /*0060*/ 	.word	0xffffffff


	//   ....[4]....
        /*0064*/ 	.word	0xffffffff


	//   ....[5]....
        /*0068*/ 	.word	0xffffffff


	//   ....[6]....
        /*006c*/ 	.word	0xffffffff


	//----- nvinfo : EIATTR_COOP_GROUP_INSTR_OFFSETS
	.align		4
.L_24:
        /*0070*/ 	.byte	0x04, 0x28
        /*0072*/ 	.short	(.L_26 - .L_25)


	//   ....[0]....
.L_25:
        /*0074*/ 	.word	0x00000050


	//   ....[1]....
        /*0078*/ 	.word	0x00000080


	//   ....[2]....
        /*007c*/ 	.word	0x00000180


	//   ....[3]....
        /*0080*/ 	.word	0x000003a0


	//   ....[4]....
        /*0084*/ 	.word	0x000003e0


	//   ....[5]....
        /*0088*/ 	.word	0x00000490


	//   ....[6]....
        /*008c*/ 	.word	0x00000980


	//----- nvinfo : EIATTR_REG_RECONFIG
	.align		4
.L_26:
        /*0090*/ 	.byte	0x01, 0x54
	.zero		2


	//----- nvinfo : EIATTR_MBARRIER_INSTR_OFFSETS
	.align		4
        /*0094*/ 	.byte	0x04, 0x39
        /*0096*/ 	.short	(.L_28 - .L_27)


	//   ....[0]....
.L_27:
        /*0098*/ 	.word	0x00000300
        /*009c*/ 	.word	0x000000ff
        /*00a0*/ 	.word	0x00000000
        /*00a4*/ 	.short	0x0100
        /*00a6*/ 	.byte	0x0a
	.zero		1


	//   ....[1]....
        /*00a8*/ 	.word	0x00000310
        /*00ac*/ 	.word	0x000000ff
        /*00b0*/ 	.word	0x00000020
        /*00b4*/ 	.short	0x0100
        /*00b6*/ 	.byte	0x0a
	.zero		1


	//   ....[2]....
        /*00b8*/ 	.word	0x00000320
        /*00bc*/ 	.word	0x000000ff
        /*00c0*/ 	.word	0x00000008
        /*00c4*/ 	.short	0x0100
        /*00c6*/ 	.byte	0x0a
	.zero		1


	//   ....[3]....
        /*00c8*/ 	.word	0x00000330
        /*00cc*/ 	.word	0x000000ff
        /*00d0*/ 	.word	0x00000028
        /*00d4*/ 	.short	0x0100
        /*00d6*/ 	.byte	0x0a
	.zero		1


	//   ....[4]....
        /*00d8*/ 	.word	0x00000340
        /*00dc*/ 	.word	0x000000ff
        /*00e0*/ 	.word	0x00000010
        /*00e4*/ 	.short	0x0100
        /*00e6*/ 	.byte	0x0a
	.zero		1


	//   ....[5]....
        /*00e8*/ 	.word	0x00000350
        /*00ec*/ 	.word	0x000000ff
        /*00f0*/ 	.word	0x00000030
        /*00f4*/ 	.short	0x0100
        /*00f6*/ 	.byte	0x0a
	.zero		1


	//   ....[6]....
        /*00f8*/ 	.word	0x00000360
        /*00fc*/ 	.word	0x000000ff
        /*0100*/ 	.word	0x00000018
        /*0104*/ 	.short	0x0100
        /*0106*/ 	.byte	0x0a
	.zero		1


	//   ....[7]....
        /*0108*/ 	.word	0x00000370
        /*010c*/ 	.word	0x000000ff
        /*0110*/ 	.word	0x00000038
        /*0114*/ 	.short	0x0100
        /*0116*/ 	.byte	0x0a
	.zero		1


	//   ....[8]....
        /*0118*/ 	.word	0x00000840
        /*011c*/ 	.word	0x000000ff
        /*0120*/ 	.word	0x00000070
        /*0124*/ 	.short	0x0100
        /*0126*/ 	.byte	0x0e
	.zero		1


	//   ....[9]....
        /*0128*/ 	.word	0x00000890
        /*012c*/ 	.word	0x000000ff
        /*0130*/ 	.word	0x00000078
        /*0134*/ 	.short	0x0100
        /*0136*/ 	.byte	0x0e
	.zero		1


	//   ....[10]....
        /*0138*/ 	.word	0x000008c0
        /*013c*/ 	.word	0x000000ff
        /*0140*/ 	.word	0x00000050
        /*0144*/ 	.short	0x0100
        /*0146*/ 	.byte	0x0f
	.zero		1


	//   ....[11]....
        /*0148*/ 	.word	0x00000910
        /*014c*/ 	.word	0x000000ff
        /*0150*/ 	.word	0x00000058
        /*0154*/ 	.short	0x0100
        /*0156*/ 	.byte	0x0f
	.zero		1


	//   ....[12]....
        /*0158*/ 	.word	0x00000920
        /*015c*/ 	.word	0x000000ff
        /*0160*/ 	.word	0x00000060
        /*0164*/ 	.short	0x0100
        /*0166*/ 	.byte	0x0f
	.zero		1


	//   ....[13]....
        /*0168*/ 	.word	0x00000930
        /*016c*/ 	.word	0x000000ff
        /*0170*/ 	.word	0x00000068
        /*0174*/ 	.short	0x0100
        /*0176*/ 	.byte	0x0f
	.zero		1


	//   ....[14]....
        /*0178*/ 	.word	0x000017d0
        /*017c*/ 	.word	0x00000011
        /*0180*/ 	.word	0xfffffff8
        /*0184*/ 	.short	0x010a
        /*0186*/ 	.byte	0x3f
	.zero		1


	//   ....[15]....
        /*0188*/ 	.word	0x00001ab0
        /*018c*/ 	.word	0x000000ff
        /*0190*/ 	.word	0x00000000
        /*0194*/ 	.short	0x010a
        /*0196*/ 	.byte	0x04
	.zero		1


	//   ....[16]....
        /*0198*/ 	.word	0x00001af0
        /*019c*/ 	.word	0x000000ff
        /*01a0*/ 	.word	0x00000000
        /*01a4*/ 	.short	0x010a
        /*01a6*/ 	.byte	0x04
	.zero		1


	//   ....[17]....
        /*01a8*/ 	.word	0x00002020
        /*01ac*/ 	.word	0x000000ff
        /*01b0*/ 	.word	0x00000000
        /*01b4*/ 	.short	0x010a
        /*01b6*/ 	.byte	0x08
	.zero		1


	//   ....[18]....
        /*01b8*/ 	.word	0x00002060
        /*01bc*/ 	.word	0x000000ff
        /*01c0*/ 	.word	0x00000000
        /*01c4*/ 	.short	0x010a
        /*01c6*/ 	.byte	0x08
	.zero		1


	//   ....[19]....
        /*01c8*/ 	.word	0x00002400
        /*01cc*/ 	.word	0x0000000f
        /*01d0*/ 	.word	0x00000000
        /*01d4*/ 	.short	0x0101
        /*01d6*/ 	.byte	0x3f
	.zero		1


	//   ....[20]....
        /*01d8*/ 	.word	0x00002770
        /*01dc*/ 	.word	0x00000057
        /*01e0*/ 	.word	0x00000000
        /*01e4*/ 	.short	0x0101
        /*01e6*/ 	.byte	0x21
	.zero		1


	//   ....[21]....
        /*01e8*/ 	.word	0x00002880
        /*01ec*/ 	.word	0x0000000d
        /*01f0*/ 	.word	0x00000000
        /*01f4*/ 	.short	0x0101
        /*01f6*/ 	.byte	0x3f
	.zero		1


	//   ....[22]....
        /*01f8*/ 	.word	0x000028f0
        /*01fc*/ 	.word	0x00000011
        /*0200*/ 	.word	0x00000008
        /*0204*/ 	.short	0x010a
        /*0206*/ 	.byte	0x3f
	.zero		1


	//   ....[23]....
        /*0208*/ 	.word	0x000050d0
        /*020c*/ 	.word	0x00000012
        /*0210*/ 	.word	0x00000000
        /*0214*/ 	.short	0x0101
        /*0216*/ 	.byte	0x21
	.zero		1


	//   ....[24]....
        /*0218*/ 	.word	0x00005c60
        /*021c*/ 	.word	0x0000000d
        /*0220*/ 	.word	0x00000020
        /*0224*/ 	.short	0x010a
        /*0226*/ 	.byte	0x3f
	.zero		1


	//   ....[25]....
        /*0228*/ 	.word	0x00006030
        /*022c*/ 	.word	0x00000003
        /*0230*/ 	.word	0x00000078
        /*0234*/ 	.short	0x0101
        /*0236*/ 	.byte	0x3f
	.zero		1


	//   ....[26]....
        /*0238*/ 	.word	0x000067c0
        /*023c*/ 	.word	0x00000005
        /*0240*/ 	.word	0x00000000
        /*0244*/ 	.short	0x010a
        /*0246*/ 	.byte	0x3f
	.zero		1


	//   ....[27]....
        /*0248*/ 	.word	0x00006840
        /*024c*/ 	.word	0x00000007
        /*0250*/ 	.word	0x00000000
        /*0254*/ 	.short	0x010a
        /*0256*/ 	.byte	0x3f
	.zero		1


	//   ....[28]....
        /*0258*/ 	.word	0x000068d0
        /*025c*/ 	.word	0x00000006
        /*0260*/ 	.word	0x00000000
        /*0264*/ 	.short	0x010a
        /*0266*/ 	.byte	0x3f
	.zero		1


	//   ....[29]....
        /*0268*/ 	.word	0x00006960
        /*026c*/ 	.word	0x00000003
        /*0270*/ 	.word	0x00000000
        /*0274*/ 	.short	0x010a
        /*0276*/ 	.byte	0x3f
	.zero		1


	//   ....[30]....
        /*0278*/ 	.word	0x000069c0
        /*027c*/ 	.word	0x00000011
        /*0280*/ 	.word	0xfffffff8
        /*0284*/ 	.short	0x010a
        /*0286*/ 	.byte	0x3f
	.zero		1


	//   ....[31]....
        /*0288*/ 	.word	0x00006a20
        /*028c*/ 	.word	0x0000000d
        /*0290*/ 	.word	0x00000000
        /*0294*/ 	.short	0x010a
        /*0296*/ 	.byte	0x3f
	.zero		1


	//   ....[32]....
        /*0298*/ 	.word	0x00006a80
        /*029c*/ 	.word	0x0000000f
        /*02a0*/ 	.word	0x00000000
        /*02a4*/ 	.short	0x010a
        /*02a6*/ 	.byte	0x3f
	.zero		1


	//   ....[33]....
        /*02a8*/ 	.word	0x00006ad0
        /*02ac*/ 	.word	0x00000011
        /*02b0*/ 	.word	0x00000008
        /*02b4*/ 	.short	0x010a
        /*02b6*/ 	.byte	0x3f
	.zero		1


	//   ....[34]....
        /*02b8*/ 	.word	0x00006ba0
        /*02bc*/ 	.word	0x0000000d
        /*02c0*/ 	.word	0x00000020
        /*02c4*/ 	.short	0x010a
        /*02c6*/ 	.byte	0x3f
	.zero		1


	//   ....[35]....
        /*02c8*/ 	.word	0x00006c80
        /*02cc*/ 	.word	0x00000005
        /*02d0*/ 	.word	0x00000000
        /*02d4*/ 	.short	0x010a
        /*02d6*/ 	.byte	0x3f
	.zero		1


	//   ....[36]....
        /*02d8*/ 	.word	0x00006cd0
        /*02dc*/ 	.word	0x00000007
        /*02e0*/ 	.word	0x00000000
        /*02e4*/ 	.short	0x010a
        /*02e6*/ 	.byte	0x3f
	.zero		1


	//   ....[37]....
        /*02e8*/ 	.word	0x00006d20
        /*02ec*/ 	.word	0x00000006
        /*02f0*/ 	.word	0x00000000
        /*02f4*/ 	.short	0x010a
        /*02f6*/ 	.byte	0x3f
	.zero		1


	//----- nvinfo : EIATTR_NUM_MBARRIERS
	.align		4
.L_28:
        /*02f8*/ 	.byte	0x03, 0x38
        /*02fa*/ 	.short	0x000e


	//----- nvinfo : EIATTR_EXIT_INSTR_OFFSETS
	.align		4
        /*02fc*/ 	.byte	0x04, 0x1c
        /*02fe*/ 	.short	(.L_30 - .L_29)


	//   ....[0]....
.L_29:
        /*0300*/ 	.word	0x00001440


	//   ....[1]....
        /*0304*/ 	.word	0x000014a0


	//   ....[2]....
        /*0308*/ 	.word	0x00005880


	//   ....[3]....
        /*030c*/ 	.word	0x000058b0


	//   ....[4]....
        /*0310*/ 	.word	0x000069b0


	//----- nvinfo : EIATTR_MAX_THREADS
	.align		4
.L_30:
        /*0314*/ 	.byte	0x04, 0x05
        /*0316*/ 	.short	(.L_32 - .L_31)
.L_31:
        /*0318*/ 	.word	0x00000180
        /*031c*/ 	.word	0x00000001
        /*0320*/ 	.word	0x00000001


	//----- nvinfo : EIATTR_CRS_STACK_SIZE
	.align		4
.L_32:
        /*0324*/ 	.byte	0x04, 0x1e
        /*0326*/ 	.short	(.L_34 - .L_33)
.L_33:
        /*0328*/ 	.word	0x00000000


	//----- nvinfo : EIATTR_CBANK_PARAM_SIZE
	.align		4
.L_34:
        /*032c*/ 	.byte	0x03, 0x19
        /*032e*/ 	.short	0x0470


	//----- nvinfo : EIATTR_PARAM_CBANK
	.align		4
        /*0330*/ 	.byte	0x04, 0x0a
        /*0332*/ 	.short	(.L_36 - .L_35)
	.align		4
.L_35:
        /*0334*/ 	.word	index@(.nv.constant0._ZN7cutlass13device_kernelINS_4gemm6kernel13GemmUniversalIN4cute5tupleIJiiiiEEENS1_10collective13CollectiveMmaINS1_37MainloopSm90TmaGmmaWarpSpecializedFP8ILi4ENS5_IJNS4_1CILi2EEESB_NSA_ILi1EEEEEENS1_32KernelTmaWarpSpecializedPingpongEEENS5_IJNSA_ILi64EEESG_NSA_ILi32EEEEEENS_12float_e5m2_tENS5_IJlSC_lEEESJ_SK_NS4_8TiledMMAINS4_8MMA_AtomIJNS4_4SM904GMMA30MMA_64x64x32_F32E5M2E5M2_SS_TNILNSO_7ScaleInE1ELSQ_1EEEEEENS4_6LayoutINS5_IJSC_SC_SC_EEENS5_IJNSA_ILi0EEESV_SV_EEEEENS5_IJNS4_10UnderscoreESY_SY_EEEEENS4_23SM90_TMA_LOAD_MULTICASTENS4_14ComposedLayoutINS4_7SwizzleILi1ELi4ELi3EEENS4_18smem_ptr_flag_bitsILi8EEENST_INS5_IJNSA_ILi8EEESH_EEENS5_IJSH_SC_EEEEEEEvNS4_8identityES11_S1B_vS1C_EENS_8epilogue10collective6detail29Sm90TmaWarpSpecializedAdapterINS1F_15DefaultEpilogueISJ_SK_SK_NS1E_6thread17LinearCombinationISJ_Li1EffLNS1J_9ScaleType4KindE0ELNS_15FloatRoundStyleE2ESJ_EENS1_15EpilogueDefaultEEEEEvvEEEEvNT_6ParamsE)
        /*0338*/ 	.short	0x0210
        /*033a*/ 	.short	0x0470


	//----- nvinfo : EIATTR_SW_WAR
	.align		4
.L_36:
        /*033c*/ 	.byte	0x04, 0x36
        /*033e*/ 	.short	(.L_38 - .L_37)
.L_37:
        /*0340*/ 	.word	0x00000008
.L_38:


//--------------------- .nv.callgraph             --------------------------
	.section	.nv.callgraph,"",@"SHT_CUDA_CALLGRAPH"
	.align	4
	.sectionentsize	8
	.align		4
        /*0000*/ 	.word	0x00000000
	.align		4
        /*0004*/ 	.word	0xffffffff
	.align		4
        /*0008*/ 	.word	0x00000000
	.align		4
        /*000c*/ 	.word	0xfffffffe
	.align		4
        /*0010*/ 	.word	0x00000000
	.align		4
        /*0014*/ 	.word	0xfffffffd
	.align		4
        /*0018*/ 	.word	0x00000000
	.align		4
        /*001c*/ 	.word	0xfffffffc


//--------------------- .nv.constant4             --------------------------
	.section	.nv.constant4,"a",@progbits
	.align	8
	.align		8
.nv.constant4:
        /*0000*/ 	.dword	_ZN39_INTERNAL_84d8e36d_4_k_cu_5f09943b_52774cuda3std3__45__cpo5beginE
	.align		8
        /*0008*/ 	.dword	_ZN39_INTERNAL_84d8e36d_4_k_cu_5f09943b_52774cuda3std3__45__cpo3endE
	.align		8
        /*0010*/ 	.dword	_ZN39_INTERNAL_84d8e36d_4_k_cu_5f09943b_52774cuda3std3__45__cpo6cbeginE
	.align		8
        /*0018*/ 	.dword	_ZN39_INTERNAL_84d8e36d_4_k_cu_5f09943b_52774cuda3std3__45__cpo4cendE
	.align		8
        /*0020*/ 	.dword	_ZN39_INTERNAL_84d8e36d_4_k_cu_5f09943b_52774cuda3std3__441_GLOBAL__N__84d8e36d_4_k_cu_5f09943b_52776ignoreE
	.align		8
        /*0028*/ 	.dword	_ZN39_INTERNAL_84d8e36d_4_k_cu_5f09943b_52774cuda3std3__419piecewise_constructE
	.align		8
        /*0030*/ 	.dword	_ZN39_INTERNAL_84d8e36d_4_k_cu_5f09943b_52774cuda3std3__48in_placeE
	.align		8
        /*0038*/ 	.dword	_ZN39_INTERNAL_84d8e36d_4_k_cu_5f09943b_52774cuda3std6ranges3__45__cpo4swapE
	.align		8
        /*0040*/ 	.dword	_ZN39_INTERNAL_84d8e36d_4_k_cu_5f09943b_52774cuda3std6ranges3__45__cpo9iter_moveE
	.align		8
        /*0048*/ 	.dword	_ZN39_INTERNAL_84d8e36d_4_k_cu_5f09943b_52774cute7productE
	.align		8
        /*0050*/ 	.dword	_ZN39_INTERNAL_84d8e36d_4_k_cu_5f09943b_52774cute1_E


//--------------------- .text._ZN7cutlass13device_kernelINS_4gemm6kernel13GemmUniversalIN4cute5tupleIJiiiiEEENS1_10collective13CollectiveMmaINS1_37MainloopSm90TmaGmmaWarpSpecializedFP8ILi4ENS5_IJNS4_1CILi2EEESB_NSA_ILi1EEEEEENS1_32KernelTmaWarpSpecializedPingpongEEENS5_IJNSA_ILi64EEESG_NSA_ILi32EEEEEENS_12float_e5m2_tENS5_IJlSC_lEEESJ_SK_NS4_8TiledMMAINS4_8MMA_AtomIJNS4_4SM904GMMA30MMA_64x64x32_F32E5M2E5M2_SS_TNILNSO_7ScaleInE1ELSQ_1EEEEEENS4_6LayoutINS5_IJSC_SC_SC_EEENS5_IJNSA_ILi0EEESV_SV_EEEEENS5_IJNS4_10UnderscoreESY_SY_EEEEENS4_23SM90_TMA_LOAD_MULTICASTENS4_14ComposedLayoutINS4_7SwizzleILi1ELi4ELi3EEENS4_18smem_ptr_flag_bitsILi8EEENST_INS5_IJNSA_ILi8EEESH_EEENS5_IJSH_SC_EEEEEEEvNS4_8identityES11_S1B_vS1C_EENS_8epilogue10collective6detail29Sm90TmaWarpSpecializedAdapterINS1F_15DefaultEpilogueISJ_SK_SK_NS1E_6thread17LinearCombinationISJ_Li1EffLNS1J_9ScaleType4KindE0ELNS_15FloatRoundStyleE2ESJ_EENS1_15EpilogueDefaultEEEEEvvEEEEvNT_6ParamsE --------------------------
	.section	.text._ZN7cutlass13device_kernelINS_4gemm6kernel13GemmUniversalIN4cute5tupleIJiiiiEEENS1_10collective13CollectiveMmaINS1_37MainloopSm90TmaGmmaWarpSpecializedFP8ILi4ENS5_IJNS4_1CILi2EEESB_NSA_ILi1EEEEEENS1_32KernelTmaWarpSpecializedPingpongEEENS5_IJNSA_ILi64EEESG_NSA_ILi32EEEEEENS_12float_e5m2_tENS5_IJlSC_lEEESJ_SK_NS4_8TiledMMAINS4_8MMA_AtomIJNS4_4SM904GMMA30MMA_64x64x32_F32E5M2E5M2_SS_TNILNSO_7ScaleInE1ELSQ_1EEEEEENS4_6LayoutINS5_IJSC_SC_SC_EEENS5_IJNSA_ILi0EEESV_SV_EEEEENS5_IJNS4_10UnderscoreESY_SY_EEEEENS4_23SM90_TMA_LOAD_MULTICASTENS4_14ComposedLayoutINS4_7SwizzleILi1ELi4ELi3EEENS4_18smem_ptr_flag_bitsILi8EEENST_INS5_IJNSA_ILi8EEESH_EEENS5_IJSH_SC_EEEEEEEvNS4_8identityES11_S1B_vS1C_EENS_8epilogue10collective6detail29Sm90TmaWarpSpecializedAdapterINS1F_15DefaultEpilogueISJ_SK_SK_NS1E_6thread17LinearCombinationISJ_Li1EffLNS1J_9ScaleType4KindE0ELNS_15FloatRoundStyleE2ESJ_EENS1_15EpilogueDefaultEEEEEvvEEEEvNT_6ParamsE,"ax",@progbits
	.align	128
.text._ZN7cutlass13device_kernelINS_4gemm6kernel13GemmUniversalIN4cute5tupleIJiiiiEEENS1_10collective13CollectiveMmaINS1_37MainloopSm90TmaGmmaWarpSpecializedFP8ILi4ENS5_IJNS4_1CILi2EEESB_NSA_ILi1EEEEEENS1_32KernelTmaWarpSpecializedPingpongEEENS5_IJNSA_ILi64EEESG_NSA_ILi32EEEEEENS_12float_e5m2_tENS5_IJlSC_lEEESJ_SK_NS4_8TiledMMAINS4_8MMA_AtomIJNS4_4SM904GMMA30MMA_64x64x32_F32E5M2E5M2_SS_TNILNSO_7ScaleInE1ELSQ_1EEEEEENS4_6LayoutINS5_IJSC_SC_SC_EEENS5_IJNSA_ILi0EEESV_SV_EEEEENS5_IJNS4_10UnderscoreESY_SY_EEEEENS4_23SM90_TMA_LOAD_MULTICASTENS4_14ComposedLayoutINS4_7SwizzleILi1ELi4ELi3EEENS4_18smem_ptr_flag_bitsILi8EEENST_INS5_IJNSA_ILi8EEESH_EEENS5_IJSH_SC_EEEEEEEvNS4_8identityES11_S1B_vS1C_EENS_8epilogue10collective6detail29Sm90TmaWarpSpecializedAdapterINS1F_15DefaultEpilogueISJ_SK_SK_NS1E_6thread17LinearCombinationISJ_Li1EffLNS1J_9ScaleType4KindE0ELNS_15FloatRoundStyleE2ESJ_EENS1_15EpilogueDefaultEEEEEvvEEEEvNT_6ParamsE:
        .type           _ZN7cutlass13device_kernelINS_4gemm6kernel13GemmUniversalIN4cute5tupleIJiiiiEEENS1_10collective13CollectiveMmaINS1_37MainloopSm90TmaGmmaWarpSpecializedFP8ILi4ENS5_IJNS4_1CILi2EEESB_NSA_ILi1EEEEEENS1_32KernelTmaWarpSpecializedPingpongEEENS5_IJNSA_ILi64EEESG_NSA_ILi32EEEEEENS_12float_e5m2_tENS5_IJlSC_lEEESJ_SK_NS4_8TiledMMAINS4_8MMA_AtomIJNS4_4SM904GMMA30MMA_64x64x32_F32E5M2E5M2_SS_TNILNSO_7ScaleInE1ELSQ_1EEEEEENS4_6LayoutINS5_IJSC_SC_SC_EEENS5_IJNSA_ILi0EEESV_SV_EEEEENS5_IJNS4_10UnderscoreESY_SY_EEEEENS4_23SM90_TMA_LOAD_MULTICASTENS4_14ComposedLayoutINS4_7SwizzleILi1ELi4ELi3EEENS4_18smem_ptr_flag_bitsILi8EEENST_INS5_IJNSA_ILi8EEESH_EEENS5_IJSH_SC_EEEEEEEvNS4_8identityES11_S1B_vS1C_EENS_8epilogue10collective6detail29Sm90TmaWarpSpecializedAdapterINS1F_15DefaultEpilogueISJ_SK_SK_NS1E_6thread17LinearCombinationISJ_Li1EffLNS1J_9ScaleType4KindE0ELNS_15FloatRoundStyleE2ESJ_EENS1_15EpilogueDefaultEEEEEvvEEEEvNT_6ParamsE,@function
        .size           _ZN7cutlass13device_kernelINS_4gemm6kernel13GemmUniversalIN4cute5tupleIJiiiiEEENS1_10collective13CollectiveMmaINS1_37MainloopSm90TmaGmmaWarpSpecializedFP8ILi4ENS5_IJNS4_1CILi2EEESB_NSA_ILi1EEEEEENS1_32KernelTmaWarpSpecializedPingpongEEENS5_IJNSA_ILi64EEESG_NSA_ILi32EEEEEENS_12float_e5m2_tENS5_IJlSC_lEEESJ_SK_NS4_8TiledMMAINS4_8MMA_AtomIJNS4_4SM904GMMA30MMA_64x64x32_F32E5M2E5M2_SS_TNILNSO_7ScaleInE1ELSQ_1EEEEEENS4_6LayoutINS5_IJSC_SC_SC_EEENS5_IJNSA_ILi0EEESV_SV_EEEEENS5_IJNS4_10UnderscoreESY_SY_EEEEENS4_23SM90_TMA_LOAD_MULTICASTENS4_14ComposedLayoutINS4_7SwizzleILi1ELi4ELi3EEENS4_18smem_ptr_flag_bitsILi8EEENST_INS5_IJNSA_ILi8EEESH_EEENS5_IJSH_SC_EEEEEEEvNS4_8identityES11_S1B_vS1C_EENS_8epilogue10collective6detail29Sm90TmaWarpSpecializedAdapterINS1F_15DefaultEpilogueISJ_SK_SK_NS1E_6thread17LinearCombinationISJ_Li1EffLNS1J_9ScaleType4KindE0ELNS_15FloatRoundStyleE2ESJ_EENS1_15EpilogueDefaultEEEEEvvEEEEvNT_6ParamsE,(.L_x_143 - _ZN7cutlass13device_kernelINS_4gemm6kernel13GemmUniversalIN4cute5tupleIJiiiiEEENS1_10collective13CollectiveMmaINS1_37MainloopSm90TmaGmmaWarpSpecializedFP8ILi4ENS5_IJNS4_1CILi2EEESB_NSA_ILi1EEEEEENS1_32KernelTmaWarpSpecializedPingpongEEENS5_IJNSA_ILi64EEESG_NSA_ILi32EEEEEENS_12float_e5m2_tENS5_IJlSC_lEEESJ_SK_NS4_8TiledMMAINS4_8MMA_AtomIJNS4_4SM904GMMA30MMA_64x64x32_F32E5M2E5M2_SS_TNILNSO_7ScaleInE1ELSQ_1EEEEEENS4_6LayoutINS5_IJSC_SC_SC_EEENS5_IJNSA_ILi0EEESV_SV_EEEEENS5_IJNS4_10UnderscoreESY_SY_EEEEENS4_23SM90_TMA_LOAD_MULTICASTENS4_14ComposedLayoutINS4_7SwizzleILi1ELi4ELi3EEENS4_18smem_ptr_flag_bitsILi8EEENST_INS5_IJNSA_ILi8EEESH_EEENS5_IJSH_SC_EEEEEEEvNS4_8identityES11_S1B_vS1C_EENS_8epilogue10collective6detail29Sm90TmaWarpSpecializedAdapterINS1F_15DefaultEpilogueISJ_SK_SK_NS1E_6thread17LinearCombinationISJ_Li1EffLNS1J_9ScaleType4KindE0ELNS_15FloatRoundStyleE2ESJ_EENS1_15EpilogueDefaultEEEEEvvEEEEvNT_6ParamsE)
        .other          _ZN7cutlass13device_kernelINS_4gemm6kernel13GemmUniversalIN4cute5tupleIJiiiiEEENS1_10collective13CollectiveMmaINS1_37MainloopSm90TmaGmmaWarpSpecializedFP8ILi4ENS5_IJNS4_1CILi2EEESB_NSA_ILi1EEEEEENS1_32KernelTmaWarpSpecializedPingpongEEENS5_IJNSA_ILi64EEESG_NSA_ILi32EEEEEENS_12float_e5m2_tENS5_IJlSC_lEEESJ_SK_NS4_8TiledMMAINS4_8MMA_AtomIJNS4_4SM904GMMA30MMA_64x64x32_F32E5M2E5M2_SS_TNILNSO_7ScaleInE1ELSQ_1EEEEEENS4_6LayoutINS5_IJSC_SC_SC_EEENS5_IJNSA_ILi0EEESV_SV_EEEEENS5_IJNS4_10UnderscoreESY_SY_EEEEENS4_23SM90_TMA_LOAD_MULTICASTENS4_14ComposedLayoutINS4_7SwizzleILi1ELi4ELi3EEENS4_18smem_ptr_flag_bitsILi8EEENST_INS5_IJNSA_ILi8EEESH_EEENS5_IJSH_SC_EEEEEEEvNS4_8identityES11_S1B_vS1C_EENS_8epilogue10collective6detail29Sm90TmaWarpSpecializedAdapterINS1F_15DefaultEpilogueISJ_SK_SK_NS1E_6thread17LinearCombinationISJ_Li1EffLNS1J_9ScaleType4KindE0ELNS_15FloatRoundStyleE2ESJ_EENS1_15EpilogueDefaultEEEEEvvEEEEvNT_6ParamsE,@"STO_CUDA_ENTRY STV_DEFAULT"
_ZN7cutlass13device_kernelINS_4gemm6kernel13GemmUniversalIN4cute5tupleIJiiiiEEENS1_10collective13CollectiveMmaINS1_37MainloopSm90TmaGmmaWarpSpecializedFP8ILi4ENS5_IJNS4_1CILi2EEESB_NSA_ILi1EEEEEENS1_32KernelTmaWarpSpecializedPingpongEEENS5_IJNSA_ILi64EEESG_NSA_ILi32EEEEEENS_12float_e5m2_tENS5_IJlSC_lEEESJ_SK_NS4_8TiledMMAINS4_8MMA_AtomIJNS4_4SM904GMMA30MMA_64x64x32_F32E5M2E5M2_SS_TNILNSO_7ScaleInE1ELSQ_1EEEEEENS4_6LayoutINS5_IJSC_SC_SC_EEENS5_IJNSA_ILi0EEESV_SV_EEEEENS5_IJNS4_10UnderscoreESY_SY_EEEEENS4_23SM90_TMA_LOAD_MULTICASTENS4_14ComposedLayoutINS4_7SwizzleILi1ELi4ELi3EEENS4_18smem_ptr_flag_bitsILi8EEENST_INS5_IJNSA_ILi8EEESH_EEENS5_IJSH_SC_EEEEEEEvNS4_8identityES11_S1B_vS1C_EENS_8epilogue10collective6detail29Sm90TmaWarpSpecializedAdapterINS1F_15DefaultEpilogueISJ_SK_SK_NS1E_6thread17LinearCombinationISJ_Li1EffLNS1J_9ScaleType4KindE0ELNS_15FloatRoundStyleE2ESJ_EENS1_15EpilogueDefaultEEEEEvvEEEEvNT_6ParamsE:
[----:B------:R-:W-:Y:S01]  /*0000*/  LDC R1, c[0x0][0x28] ;  /* 0x00000a00ff017b82 */ /* 0x000fe20000000800 */
[----:B------:R-:W0:Y:S01]  /*0010*/  S2R R6, SR_TID.X ;  /* 0x0000000000067919 */ /* 0x000e220000002100 */
[----:B------:R-:W-:Y:S01]  /*0020*/  ELECT P0, URZ, PT ;  /* 0x00000000003f782f */ /* 0x000fe20003800000 */
[----:B------:R-:W-:Y:S01]  /*0030*/  BSSY B0, `(.L_x_0) ;  /* 0x0000014000007945 */ /* 0x000fe20003800000 */
[----:B0-----:R-:W-:-:S05]  /*0040*/  SHF.R.U32.HI R0, RZ, 0x5, R6 ;  /* 0x00000005ff007819 */ /* 0x001fca0000011606 */
[----:B------:R-:W0:Y:S02]  /*0050*/  SHFL.IDX PT, R2, R0, RZ, 0x1f ;  /* 0x00001fff00027589 */ /* 0x000e2400000e0000 */
[----:B0-----:R-:W-:Y:S02]  /*0060*/  R2UR UR6, R2 ;  /* 0x00000000020672ca */ /* 0x001fe400000e0000 */
[----:B------:R-:W-:-:S05]  /*0070*/  SHF.R.U32.HI R2, RZ, 0x7, R6 ;  /* 0x00000007ff027819 */ /* 0x000fca0000011606 */
[----:B------:R0:W1:Y:S06]  /*0080*/  SHFL.IDX PT, R3, R2, RZ, 0x1f ;  /* 0x00001fff02037589 */ /* 0x00006c00000e0000 */
[----:B------:R-:W-:Y:S02]  /*0090*/  USHF.R.S32.HI UR4, URZ, 0x1f, UR6 ;  /* 0x0000001f3f047899 */ /* 0x000fe40008011406 */
[----:B------:R-:W-:Y:S02]  /*00a0*/  ISETP.NE.OR P0, PT, RZ, UR6, !P0 ;  /* 0x00000006ff007c0c */ /* 0x000fe4000c705670 */
[----:B------:R-:W-:-:S04]  /*00b0*/  ULEA.HI UR4, UR4, UR6, URZ, 0x2 ;  /* 0x0000000604047291 */ /* 0x000fc8000f8f103f */
[----:B------:R-:W-:-:S04]  /*00c0*/  ULOP3.LUT UR4, UR4, 0xfffffffc, URZ, 0xc0, !UPT ;  /* 0xfffffffc04047892 */ /* 0x000fc8000f8ec03f */
[----:B------:R-:W-:-:S03]  /*00d0*/  UIADD3 UR6, UR6, -UR4, URZ ;  /* 0x8000000406067290 */ /* 0x000fc6000fffe03f */
[----:B0-----:R-:W-:Y:S09]  /*00e0*/  @P0 BRA `(.L_x_1) ;  /* 0x0000000000200947 */ /* 0x001ff20003800000 */
[----:B------:R-:W-:Y:S02]  /*00f0*/  ULDC.64 UR4, c[0x0][0x198] ;  /* 0x0000660000047ab9 */ /* 0x000fe40000000a00 */
[----:B------:R-:W-:Y:S02]  /*0100*/  UIADD3 UR8, UP0, UR4, 0xf0, URZ ;  /* 0x000000f004087890 */ /* 0x000fe4000ff1e03f */
[----:B------:R-:W-:Y:S02]  /*0110*/  UIADD3 UR4, UP1, UR4, 0x1f0, URZ ;  /* 0x000001f004047890 */ /* 0x000fe4000ff3e03f */
[----:B------:R-:W-:Y:S02]  /*0120*/  UIADD3.X UR9, URZ, UR5, URZ, UP0, !UPT ;  /* 0x000000053f097290 */ /* 0x000fe400087fe43f */
[----:B------:R-:W-:-:S07]  /*0130*/  UIADD3.X UR5, URZ, UR5, URZ, UP1, !UPT ;  /* 0x000000053f057290 */ /* 0x000fce0008ffe43f */
[----:B------:R0:W-:Y:S02]  /*0140*/  UTMACCTL.PF [UR8] ;  /* 0x00000000080079b9 */ /* 0x0001e40008040000 */
[----:B------:R0:W-:Y:S02]  /*0150*/  UTMACCTL.PF [UR4] ;  /* 0x00000000040079b9 */ /* 0x0001e40008040000 */
[----:B0-----:R-:W-:Y:S01]  /*0160*/  NOP ;  /* 0x0000000000007918 */ /* 0x001fe20000000000 */
.L_x_1:
[----:B------:R-:W-:Y:S05]  /*0170*/  BSYNC B0 ;  /* 0x0000000000007941 */ /* 0x000fea0003800000 */
.L_x_0:
[----:B------:R-:W0:Y:S01]  /*0180*/  SHFL.IDX PT, R4, R0, RZ, 0x1f ;  /* 0x00001fff00047589 */ /* 0x000e2200000e0000 */
[----:B-1----:R-:W-:Y:S01]  /*0190*/  R2UR UR17, R3 ;  /* 0x00000000031172ca */ /* 0x002fe200000e0000 */
[----:B------:R-:W-:-:S04]  /*01a0*/  UISETP.NE.AND UP0, UPT, UR6, 0x3, UPT ;  /* 0x000000030600788c */ /* 0x000fc8000bf05270 */
[----:B------:R-:W-:-:S08]  /*01b0*/  UISETP.EQ.OR UP0, UPT, UR6, URZ, !UP0 ;  /* 0x0000003f0600728c */ /* 0x000fd0000c702670 */
[----:B------:R-:W-:Y:S02]  /*01c0*/  UIADD3 UR18, UR17, -0x1, URZ ;  /* 0xffffffff11127890 */ /* 0x000fe4000fffe03f */
[----:B------:R-:W-:Y:S02]  /*01d0*/  UISETP.EQ.AND UP0, UPT, UR17, URZ, UP0 ;  /* 0x0000003f1100728c */ /* 0x000fe40008702270 */
[----:B------:R-:W-:Y:S02]  /*01e0*/  UISETP.GE.U32.AND UP1, UPT, UR18, 0x2, UPT ;  /* 0x000000021200788c */ /* 0x000fe4000bf26070 */
[----:B------:R-:W-:Y:S01]  /*01f0*/  USEL UR7, URZ, 0x1, !UP0 ;  /* 0x000000013f077887 */ /* 0x000fe2000c000000 */
[----:B0-----:R-:W-:-:S03]  /*0200*/  ISETP.NE.AND P0, PT, R4, RZ, PT ;  /* 0x000000ff0400720c */ /* 0x001fc60003f05270 */
[----:B------:R-:W-:-:S10]  /*0210*/  USEL UR7, UR7, 0x2, UP1 ;  /* 0x0000000207077887 */ /* 0x000fd40008800000 */
[----:B------:R-:W-:Y:S05]  /*0220*/  @P0 BRA `(.L_x_2) ;  /* 0x0000000000580947 */ /* 0x000fea0003800000 */
[----:B------:R-:W0:Y:S01]  /*0230*/  S2UR UR10, SR_CgaCtaId ;  /* 0x00000000000a79c3 */ /* 0x000e220000008800 */
[----:B------:R-:W-:Y:S01]  /*0240*/  UMOV UR4, 0x400 ;  /* 0x0000040000047882 */ /* 0x000fe20000000000 */
[----:B------:R-:W-:Y:S01]  /*0250*/  UMOV UR5, 0x1 ;  /* 0x0000000100057882 */ /* 0x000fe20000000000 */
[----:B------:R-:W-:Y:S01]  /*0260*/  UMOV UR8, 0x3 ;  /* 0x0000000300087882 */ /* 0x000fe20000000000 */
[----:B------:R-:W-:Y:S01]  /*0270*/  ELECT P0, URZ, PT ;  /* 0x00000000003f782f */ /* 0x000fe20003800000 */
[----:B------:R-:W-:-:S04]  /*0280*/  UIADD3 UR8, -UR8, 0x100000, URZ ;  /* 0x0010000008087890 */ /* 0x000fc8000fffe13f */
[----:B------:R-:W-:Y:S02]  /*0290*/  USHF.L.U32 UR9, UR8, 0xb, URZ ;  /* 0x0000000b08097899 */ /* 0x000fe4000800063f */
[----:B------:R-:W-:Y:S02]  /*02a0*/  USHF.L.U32 UR8, UR8, 0x1, URZ ;  /* 0x0000000108087899 */ /* 0x000fe4000800063f */
[----:B0-----:R-:W-:Y:S02]  /*02b0*/  ULEA UR10, UR10, UR4, 0x18 ;  /* 0x000000040a0a7291 */ /* 0x001fe4000f8ec03f */
[----:B------:R-:W-:-:S04]  /*02c0*/  UIADD3 UR4, -UR5, 0x100000, URZ ;  /* 0x0010000005047890 */ /* 0x000fc8000fffe13f */
[----:B------:R-:W-:Y:S02]  /*02d0*/  USHF.L.U32 UR5, UR4, 0xb, URZ ;  /* 0x0000000b04057899 */ /* 0x000fe4000800063f */
[----:B------:R-:W-:Y:S01]  /*02e0*/  USHF.L.U32 UR4, UR4, 0x1, URZ ;  /* 0x0000000104047899 */ /* 0x000fe2000800063f */
[----:B------:R-:W0:Y:S11]  /*02f0*/  FENCE.VIEW.ASYNC.S ;  /* 0x00000000000073c6 */ /* 0x000e360000000000 */
[----:B0-----:R0:W1:Y:S01]  /*0300*/  SYNCS.EXCH.64 URZ, [UR10], UR4 ;  /* 0x000000040a3f75b2 */ /* 0x0010620008000100 */
[----:B------:R0:W2:Y:S01]  /*0310*/  SYNCS.EXCH.64 URZ, [UR10+0x20], UR8 ;  /* 0x000020080a3f75b2 */ /* 0x0000a20008000100 */
[----:B------:R0:W3:Y:S01]  /*0320*/  SYNCS.EXCH.64 URZ, [UR10+0x8], UR4 ;  /* 0x000008040a3f75b2 */ /* 0x0000e20008000100 */
[----:B------:R0:W4:Y:S01]  /*0330*/  SYNCS.EXCH.64 URZ, [UR10+0x28], UR8 ;  /* 0x000028080a3f75b2 */ /* 0x0001220008000100 */
[----:B------:R0:W0:Y:S01]  /*0340*/  SYNCS.EXCH.64 URZ, [UR10+0x10], UR4 ;  /* 0x000010040a3f75b2 */ /* 0x0000220008000100 */
[----:B------:R0:W0:Y:S01]  /*0350*/  SYNCS.EXCH.64 URZ, [UR10+0x30], UR8 ;  /* 0x000030080a3f75b2 */ /* 0x0000220008000100 */
[----:B------:R0:W0:Y:S01]  /*0360*/  SYNCS.EXCH.64 URZ, [UR10+0x18], UR4 ;  /* 0x000018040a3f75b2 */ /* 0x0000220008000100 */
[----:B------:R0:W0:Y:S01]  /*0370*/  SYNCS.EXCH.64 URZ, [UR10+0x38], UR8 ;  /* 0x000038080a3f75b2 */ /* 0x0000220008000100 */
[----:B------:R-:W-:Y:S01]  /*0380*/  NOP ;  /* 0x0000000000007918 */ /* 0x000fe20000000000 */
.L_x_2:
[----:B------:R-:W5:Y:S01]  /*0390*/  S2UR UR11, SR_CTAID.X ;  /* 0x00000000000b79c3 */ /* 0x000f620000002500 */
[----:B------:R-:W1:Y:S01]  /*03a0*/  SHFL.IDX PT, R5, R0, RZ, 0x1f ;  /* 0x00001fff00057589 */ /* 0x000e6200000e0000 */
[----:B------:R-:W-:Y:S02]  /*03b0*/  SHF.R.S32.HI R3, RZ, 0x1f, R6 ;  /* 0x0000001fff037819 */ /* 0x000fe40000011406 */
[----:B------:R-:W-:Y:S01]  /*03c0*/  ELECT P0, URZ, PT ;  /* 0x00000000003f782f */ /* 0x000fe20003800000 */
[----:B------:R-:W-:Y:S01]  /*03d0*/  NOP ;  /* 0x0000000000007918 */ /* 0x000fe20000000000 */
[----:B------:R2:W3:Y:S01]  /*03e0*/  SHFL.IDX PT, R8, R0, RZ, 0x1f ;  /* 0x00001fff00087589 */ /* 0x0004e200000e0000 */
[----:B------:R-:W-:Y:S01]  /*03f0*/  LEA.HI R3, R3, R6, RZ, 0x7 ;  /* 0x0000000603037211 */ /* 0x000fe200078f38ff */
[----:B0-----:R-:W-:Y:S01]  /*0400*/  ULDC UR4, c[0x0][0x150] ;  /* 0x0000540000047ab9 */ /* 0x001fe20000000800 */
[----:B------:R-:W0:Y:S01]  /*0410*/  S2UR UR9, SR_CTAID.Y ;  /* 0x00000000000979c3 */ /* 0x000e220000002600 */
[----:B------:R-:W-:-:S02]  /*0420*/  ELECT P1, URZ, PT ;  /* 0x00000000003f782f */ /* 0x000fc40003820000 */
[----:B------:R-:W-:Y:S01]  /*0430*/  LOP3.LUT R3, R3, 0xffffff80, RZ, 0xc0, !PT ;  /* 0xffffff8003037812 */ /* 0x000fe200078ec0ff */
[----:B------:R-:W-:Y:S01]  /*0440*/  ULDC UR8, c[0x0][0x144] ;  /* 0x0000510000087ab9 */ /* 0x000fe20000000800 */
[----:B------:R-:W-:Y:S01]  /*0450*/  UMOV UR20, 0x80 ;  /* 0x0000008000147882 */ /* 0x000fe20000000000 */
[----:B------:R-:W-:Y:S01]  /*0460*/  NOP ;  /* 0x0000000000007918 */ /* 0x000fe20000000000 */
[----:B------:R-:W-:Y:S01]  /*0470*/  ULDC UR19, c[0x0][0x148] ;  /* 0x0000520000137ab9 */ /* 0x000fe20000000800 */
[----:B------:R-:W-:Y:S01]  /*0480*/  IMAD.IADD R7, R6, 0x1, -R3 ;  /* 0x0000000106077824 */ /* 0x000fe200078e0a03 */
[----:B------:R0:W0:Y:S01]  /*0490*/  SHFL.IDX PT, R17, R2, RZ, 0x1f ;  /* 0x00001fff02117589 */ /* 0x00002200000e0000 */
[----:B------:R-:W-:-:S03]  /*04a0*/  ISETP.NE.AND P2, PT, RZ, UR17, PT ;  /* 0x00000011ff007c0c */ /* 0x000fc6000bf45270 */
[----:B------:R-:W-:Y:S02]  /*04b0*/  SHF.R.S32.HI R12, RZ, 0x1f, R7 ;  /* 0x0000001fff0c7819 */ /* 0x000fe40000011407 */
[----:B-----5:R-:W-:Y:S02]  /*04c0*/  I2FP.F32.U32 R9, UR11 ;  /* 0x0000000b00097c45 */ /* 0x020fe40008201000 */
[----:B------:R-:W-:Y:S02]  /*04d0*/  LEA.HI R3, R12, R7, RZ, 0x3 ;  /* 0x000000070c037211 */ /* 0x000fe400078f18ff */
[----:B-1----:R-:W-:Y:S01]  /*04e0*/  ISETP.NE.OR P0, PT, R5, RZ, !P0 ;  /* 0x000000ff0500720c */ /* 0x002fe20004705670 */
[----:B------:R-:W-:Y:S01]  /*04f0*/  FMUL R9, R9, UR4 ;  /* 0x0000000409097c20 */ /* 0x000fe20008400000 */
[--C-:B------:R-:W-:Y:S01]  /*0500*/  SHF.R.S32.HI R5, RZ, 0x3, R3.reuse ;  /* 0x00000003ff057819 */ /* 0x100fe20000011403 */
[----:B------:R-:W-:Y:S01]  /*0510*/  ULDC UR4, c[0x0][0x154] ;  /* 0x0000550000047ab9 */ /* 0x000fe20000000800 */
[----:B--2---:R-:W-:Y:S01]  /*0520*/  SHF.R.S32.HI R0, RZ, 0x1f, R3 ;  /* 0x0000001fff007819 */ /* 0x004fe20000011403 */
[----:B------:R1:W2:Y:S01]  /*0530*/  F2I.U32.TRUNC.NTZ R10, R9 ;  /* 0x00000009000a7305 */ /* 0x0002a2000020f000 */
[----:B------:R-:W-:-:S02]  /*0540*/  SHF.R.S32.HI R3, RZ, 0x1f, R4 ;  /* 0x0000001fff037819 */ /* 0x000fc40000011404 */
[----:B---3--:R-:W-:Y:S02]  /*0550*/  ISETP.NE.OR P1, PT, R8, RZ, !P1 ;  /* 0x000000ff0800720c */ /* 0x008fe40004f25670 */
[----:B------:R-:W-:Y:S02]  /*0560*/  LEA.HI R0, R0, R5, RZ, 0x2 ;  /* 0x0000000500007211 */ /* 0x000fe400078f10ff */
[----:B------:R-:W-:Y:S01]  /*0570*/  LEA.HI R3, R3, R4, RZ, 0x2 ;  /* 0x0000000403037211 */ /* 0x000fe200078f10ff */
[----:B------:R-:W-:Y:S01]  /*0580*/  VOTEU.ALL UP0, P0 ;  /* 0x00000000003f7886 */ /* 0x000fe20000000000 */
[----:B------:R-:W-:Y:S02]  /*0590*/  LOP3.LUT R0, R0, 0xfffffffc, RZ, 0xc0, !PT ;  /* 0xfffffffc00007812 */ /* 0x000fe400078ec0ff */
[----:B------:R-:W-:Y:S02]  /*05a0*/  LOP3.LUT R3, R3, 0x3ffffffc, RZ, 0xc0, !PT ;  /* 0x3ffffffc03037812 */ /* 0x000fe400078ec0ff */
[----:B0-----:R-:W-:Y:S01]  /*05b0*/  I2FP.F32.U32 R8, UR9 ;  /* 0x0000000900087c45 */ /* 0x001fe20008201000 */
[----:B------:R-:W-:Y:S01]  /*05c0*/  IMAD.IADD R0, R5, 0x1, -R0 ;  /* 0x0000000105007824 */ /* 0x000fe200078e0a00 */
[----:B------:R-:W0:Y:S01]  /*05d0*/  @!UP0 S2UR UR13, SR_CgaCtaId ;  /* 0x00000000000d89c3 */ /* 0x000e220000008800 */
[----:B------:R-:W-:Y:S01]  /*05e0*/  IMAD.IADD R3, R4, 0x1, -R3 ;  /* 0x0000000104037824 */ /* 0x000fe200078e0a03 */
[----:B------:R-:W-:Y:S01]  /*05f0*/  VOTEU.ALL UP1, P1 ;  /* 0x00000000003f7886 */ /* 0x000fe20000820000 */
[----:B-1----:R-:W-:Y:S01]  /*0600*/  FMUL R9, R8, UR4 ;  /* 0x0000000408097c20 */ /* 0x002fe20008400000 */
[----:B--2---:R-:W-:Y:S01]  /*0610*/  R2UR UR4, R10 ;  /* 0x000000000a0472ca */ /* 0x004fe200000e0000 */
[----:B------:R-:W-:Y:S01]  /*0620*/  IMAD R0, R3, 0x4, R0 ;  /* 0x0000000403007824 */ /* 0x000fe200078e0200 */
[----:B------:R-:W-:Y:S01]  /*0630*/  @!UP0 UMOV UR12, 0x400 ;  /* 0x00000400000c8882 */ /* 0x000fe20000000000 */
[----:B------:R-:W-:Y:S01]  /*0640*/  @!UP1 UMOV UR15, 0x400 ;  /* 0x00000400000f9882 */ /* 0x000fe20000000000 */
[----:B------:R-:W1:Y:S01]  /*0650*/  @!UP1 S2UR UR16, SR_CgaCtaId ;  /* 0x00000000001099c3 */ /* 0x000e620000008800 */
[----:B------:R-:W2:Y:S01]  /*0660*/  F2I.U32.TRUNC.NTZ R9, R9 ;  /* 0x0000000900097305 */ /* 0x000ea2000020f000 */
[C---:B------:R-:W-:Y:S01]  /*0670*/  IMAD.SHL.U32 R3, R0.reuse, 0x4, RZ ;  /* 0x0000000400037824 */ /* 0x040fe200078e00ff */
[C---:B------:R-:W-:Y:S01]  /*0680*/  LEA.HI R4, R0.reuse, R0, RZ, 0x1 ;  /* 0x0000000000047211 */ /* 0x040fe200078f08ff */
[----:B------:R-:W-:Y:S01]  /*0690*/  VOTEU.ALL UP2, P1 ;  /* 0x00000000003f7886 */ /* 0x000fe20000840000 */
[----:B------:R-:W-:Y:S01]  /*06a0*/  VOTEU.ALL UP3, P1 ;  /* 0x00000000003f7886 */ /* 0x000fe20000860000 */
[----:B------:R-:W-:Y:S01]  /*06b0*/  VOTEU.ALL UP4, P1 ;  /* 0x00000000003f7886 */ /* 0x000fe20000880000 */
[----:B------:R-:W-:Y:S01]  /*06c0*/  LOP3.LUT R8, R0, 0xc, R3, 0x78, !PT ;  /* 0x0000000c00087812 */ /* 0x000fe200078e7803 */
[----:B------:R-:W-:Y:S01]  /*06d0*/  VOTEU.ALL UP5, P1 ;  /* 0x00000000003f7886 */ /* 0x000fe200008a0000 */
[----:B------:R-:W-:Y:S01]  /*06e0*/  LOP3.LUT R5, R4, 0xfffffffe, RZ, 0xc0, !PT ;  /* 0xfffffffe04057812 */ /* 0x000fe200078ec0ff */
[----:B------:R-:W-:Y:S01]  /*06f0*/  UIADD3 UR4, -UR4, URZ, URZ ;  /* 0x0000003f04047290 */ /* 0x000fe2000fffe13f */
[----:B------:R-:W3:Y:S03]  /*0700*/  LDC R3, c[0x0][0x140] ;  /* 0x00005000ff037b82 */ /* 0x000ee60000000800 */
[----:B------:R-:W-:Y:S01]  /*0710*/  UIMAD UR8, UR8, UR4, UR11 ;  /* 0x00000004080872a4 */ /* 0x000fe2000f8e020b */
[----:B------:R-:W-:Y:S01]  /*0720*/  IMAD.IADD R5, R0, 0x1, -R5 ;  /* 0x0000000100057824 */ /* 0x000fe200078e0a05 */
[----:B--2---:R-:W-:Y:S01]  /*0730*/  R2UR UR10, R9 ;  /* 0x00000000090a72ca */ /* 0x004fe200000e0000 */
[----:B------:R-:W-:Y:S01]  /*0740*/  UMOV UR4, 0x20 ;  /* 0x0000002000047882 */ /* 0x000fe20000000000 */
[----:B0-----:R-:W-:Y:S01]  /*0750*/  @!UP0 ULEA UR14, UR13, UR12, 0x18 ;  /* 0x0000000c0d0e8291 */ /* 0x001fe2000f8ec03f */
[----:B------:R-:W-:Y:S01]  /*0760*/  IMAD.MOV.U32 R9, RZ, RZ, 0x1 ;  /* 0x00000001ff097424 */ /* 0x000fe200078e00ff */
[----:B------:R-:W-:Y:S01]  /*0770*/  ISETP.NE.AND P3, PT, R5, UR8, PT ;  /* 0x0000000805007c0c */ /* 0x000fe2000bf65270 */
[----:B------:R-:W-:-:S04]  /*0780*/  @!UP0 UIADD3 UR4, -UR4, 0x100000, URZ ;  /* 0x0010000004048890 */ /* 0x000fc8000fffe13f */
[----:B------:R-:W-:Y:S02]  /*0790*/  @!UP0 USHF.L.U32 UR5, UR4, 0xb, URZ ;  /* 0x0000000b04058899 */ /* 0x000fe4000800063f */
[----:B------:R-:W-:Y:S02]  /*07a0*/  @!UP0 USHF.L.U32 UR4, UR4, 0x1, URZ ;  /* 0x0000000104048899 */ /* 0x000fe4000800063f */
[----:B------:R-:W-:-:S04]  /*07b0*/  @!UP1 UIADD3 UR12, -UR20, 0x100000, URZ ;  /* 0x00100000140c9890 */ /* 0x000fc8000fffe13f */
[----:B------:R-:W-:Y:S02]  /*07c0*/  @!UP1 USHF.L.U32 UR13, UR12, 0xb, URZ ;  /* 0x0000000b0c0d9899 */ /* 0x000fe4000800063f */
[----:B------:R-:W-:Y:S02]  /*07d0*/  @!UP1 USHF.L.U32 UR12, UR12, 0x1, URZ ;  /* 0x000000010c0c9899 */ /* 0x000fe4000800063f */
[----:B-1----:R-:W-:Y:S01]  /*07e0*/  @!UP1 ULEA UR15, UR16, UR15, 0x18 ;  /* 0x0000000f100f9291 */ /* 0x002fe2000f8ec03f */
[----:B------:R-:W-:Y:S01]  /*07f0*/  VOTEU.ALL UP0, P0 ;  /* 0x00000000003f7886 */ /* 0x000fe20000000000 */
[----:B------:R-:W-:Y:S01]  /*0800*/  VOTEU.ALL UP1, P0 ;  /* 0x00000000003f7886 */ /* 0x000fe20000020000 */
[----:B------:R-:W-:Y:S01]  /*0810*/  UIADD3 UR10, -UR10, URZ, URZ ;  /* 0x0000003f0a0a7290 */ /* 0x000fe2000fffe13f */
[----:B------:R-:W-:Y:S01]  /*0820*/  LOP3.LUT P0, RZ, R7, 0x7, RZ, 0xc0, !PT ;  /* 0x0000000707ff7812 */ /* 0x000fe2000780c0ff */
[----:B------:R-:W0:Y:S02]  /*0830*/  FENCE.VIEW.ASYNC.S ;  /* 0x00000000000073c6 */ /* 0x000e240000000000 */
[----:B0-----:R-:W0:Y:S01]  /*0840*/  @!UP0 SYNCS.EXCH.64 URZ, [UR14+0x70], UR4 ;  /* 0x000070040e3f85b2 */ /* 0x001e220008000100 */
[----:B------:R-:W-:-:S02]  /*0850*/  @P3 LEA.HI R0, R8, R8, RZ, 0x1 ;  /* 0x0000000808003211 */ /* 0x000fc400078f08ff */
[----:B---3--:R-:W-:Y:S02]  /*0860*/  ISETP.EQ.U32.AND P1, PT, R3, 0x1, PT ;  /* 0x000000010300780c */ /* 0x008fe40003f22070 */
[----:B------:R-:W-:Y:S02]  /*0870*/  @P3 SHF.R.S32.HI R0, RZ, 0x1, R0 ;  /* 0x00000001ff003819 */ /* 0x000fe40000011400 */
[----:B------:R-:W-:Y:S01]  /*0880*/  ISETP.LT.U32.AND P0, PT, R8, 0x4, !P0 ;  /* 0x000000040800780c */ /* 0x000fe20004701070 */
[----:B------:R1:W2:Y:S01]  /*0890*/  @!UP1 SYNCS.EXCH.64 URZ, [UR14+0x78], UR4 ;  /* 0x000078040e3f95b2 */ /* 0x0002a20008000100 */
[----:B------:R-:W-:Y:S01]  /*08a0*/  NOP ;  /* 0x0000000000007918 */ /* 0x000fe20000000000 */
[----:B-1----:R-:W-:Y:S01]  /*08b0*/  UIMAD UR4, UR19, UR10, UR9 ;  /* 0x0000000a130472a4 */ /* 0x002fe2000f8e0209 */
[----:B------:R1:W3:Y:S05]  /*08c0*/  @!UP2 SYNCS.EXCH.64 URZ, [UR15+0x50], UR12 ;  /* 0x0000500c0f3fa5b2 */ /* 0x0002ea0008000100 */
[----:B------:R-:W-:-:S02]  /*08d0*/  @P3 ISETP.NE.AND P4, PT, R0, UR4, PT ;  /* 0x0000000400003c0c */ /* 0x000fc4000bf85270 */
[----:B------:R-:W-:Y:S02]  /*08e0*/  SEL R0, RZ, 0x1, !P0 ;  /* 0x00000001ff007807 */ /* 0x000fe40004000000 */
[----:B------:R-:W-:-:S04]  /*08f0*/  @P3 SEL R9, RZ, 0x1, P4 ;  /* 0x00000001ff093807 */ /* 0x000fc80002000000 */
[----:B------:R-:W-:Y:S01]  /*0900*/  LOP3.LUT R9, R9, R0, RZ, 0xc0, !PT ;  /* 0x0000000009097212 */ /* 0x000fe200078ec0ff */
[----:B------:R1:W0:Y:S01]  /*0910*/  @!UP3 SYNCS.EXCH.64 URZ, [UR15+0x58], UR12 ;  /* 0x0000580c0f3fb5b2 */ /* 0x0002220008000100 */
[----:B------:R1:W0:Y:S01]  /*0920*/  @!UP4 SYNCS.EXCH.64 URZ, [UR15+0x60], UR12 ;  /* 0x0000600c0f3fc5b2 */ /* 0x0002220008000100 */
[----:B------:R1:W0:Y:S01]  /*0930*/  @!UP5 SYNCS.EXCH.64 URZ, [UR15+0x68], UR12 ;  /* 0x0000680c0f3fd5b2 */ /* 0x0002220008000100 */
[----:B------:R-:W-:Y:S01]  /*0940*/  NOP ;  /* 0x0000000000007918 */ /* 0x000fe20000000000 */
[----:B-1----:R-:W-:Y:S05]  /*0950*/  @!P1 BRA `(.L_x_3) ;  /* 0x0000000000089947 */ /* 0x002fea0003800000 */
[----:B0-234-:R-:W-:Y:S01]  /*0960*/  UCGABAR_ARV ;  /* 0x00000000000079c7 */ /* 0x01dfe20008000000 */
[----:B------:R-:W-:Y:S05]  /*0970*/  BRA `(.L_x_4) ;  /* 0x0000000000047947 */ /* 0x000fea0003800000 */
.L_x_3:
[----:B0-234-:R-:W-:Y:S01]  /*0980*/  NOP ;  /* 0x0000000000007918 */ /* 0x01dfe20000000000 */
.L_x_4:
[----:B------:R-:W-:Y:S01]  /*0990*/  ULDC.64 UR4, c[0x0][0x598] ;  /* 0x0001660000047ab9 */ /* 0x000fe20000000a00 */
[----:B------:R-:W-:Y:S01]  /*09a0*/  ULDC.64 UR22, c[0x0][0x208] ;  /* 0x0000820000167ab9 */ /* 0x000fe20000000a00 */
[----:B------:R-:W-:-:S04]  /*09b0*/  ISETP.NE.U32.AND P0, PT, RZ, UR4, PT ;  /* 0x00000004ff007c0c */ /* 0x000fc8000bf05070 */
[----:B------:R-:W-:-:S13]  /*09c0*/  ISETP.NE.AND.EX P0, PT, RZ, UR5, PT, P0 ;  /* 0x00000005ff007c0c */ /* 0x000fda000bf05300 */
[----:B------:R-:W-:Y:S05]  /*09d0*/  @!P0 BRA `(.L_x_5) ;  /* 0x00000000001c8947 */ /* 0x000fea0003800000 */
[----:B------:R-:W0:Y:S02]  /*09e0*/  LDC.64 R2, c[0x0][0x598] ;  /* 0x00016600ff027b82 */ /* 0x000e240000000a00 */
[----:B0-----:R-:W2:Y:S02]  /*09f0*/  LDG.E.64 R2, desc[UR22][R2.64] ;  /* 0x0000001602027981 */ /* 0x001ea4000c1e1b00 */
[----:B--2---:R-:W-:-:S04]  /*0a00*/  ISETP.NE.U32.AND P0, PT, R2, RZ, PT ;  /* 0x000000ff0200720c */ /* 0x004fc80003f05070 */
[----:B------:R-:W-:-:S13]  /*0a10*/  ISETP.NE.AND.EX P0, PT, R3, RZ, PT, P0 ;  /* 0x000000ff0300720c */ /* 0x000fda0003f05300 */
[----:B------:R-:W-:Y:S05]  /*0a20*/  @!P0 BRA `(.L_x_5) ;  /* 0x0000000000088947 */ /* 0x000fea0003800000 */
[----:B------:R0:W5:Y:S01]  /*0a30*/  LD.E R10, desc[UR22][R2.64] ;  /* 0x00000016020a7980 */ /* 0x000162000c101900 */
[----:B------:R-:W-:Y:S05]  /*0a40*/  BRA `(.L_x_6) ;  /* 0x0000000000207947 */ /* 0x000fea0003800000 */
.L_x_5:
[----:B------:R-:W-:Y:S02]  /*0a50*/  ULDC.64 UR4, c[0x0][0x588] ;  /* 0x0001620000047ab9 */ /* 0x000fe40000000a00 */
[----:B------:R-:W-:-:S04]  /*0a60*/  ISETP.NE.U32.AND P0, PT, RZ, UR4, PT ;  /* 0x00000004ff007c0c */ /* 0x000fc8000bf05070 */
[----:B------:R-:W-:-:S13]  /*0a70*/  ISETP.NE.AND.EX P0, PT, RZ, UR5, PT, P0 ;  /* 0x00000005ff007c0c */ /* 0x000fda000bf05300 */
[----:B------:R-:W-:Y:S05]  /*0a80*/  @!P0 BRA `(.L_x_7) ;  /* 0x00000000000c8947 */ /* 0x000fea0003800000 */
[----:B------:R-:W0:Y:S02]  /*0a90*/  LDC.64 R10, c[0x0][0x588] ;  /* 0x00016200ff0a7b82 */ /* 0x000e240000000a00 */
[----:B0-----:R1:W5:Y:S01]  /*0aa0*/  LDG.E R10, desc[UR22][R10.64] ;  /* 0x000000160a0a7981 */ /* 0x001362000c1e1900 */
[----:B------:R-:W-:Y:S05]  /*0ab0*/  BRA `(.L_x_6) ;  /* 0x0000000000047947 */ /* 0x000fea0003800000 */
.L_x_7:
[----:B------:R-:W2:Y:S02]  /*0ac0*/  LDC R10, c[0x0][0x580] ;  /* 0x00016000ff0a7b82 */ /* 0x000ea40000000800 */
.L_x_6:
[----:B------:R-:W-:Y:S02]  /*0ad0*/  ULDC.64 UR4, c[0x0][0x5a0] ;  /* 0x0001680000047ab9 */ /* 0x000fe40000000a00 */
[----:B------:R-:W-:-:S04]  /*0ae0*/  ISETP.NE.U32.AND P0, PT, RZ, UR4, PT ;  /* 0x00000004ff007c0c */ /* 0x000fc8000bf05070 */
[----:B------:R-:W-:-:S13]  /*0af0*/  ISETP.NE.AND.EX P0, PT, RZ, UR5, PT, P0 ;  /* 0x00000005ff007c0c */ /* 0x000fda000bf05300 */
[----:B------:R-:W-:Y:S05]  /*0b00*/  @!P0 BRA `(.L_x_8) ;  /* 0x00000000001c8947 */ /* 0x000fea0003800000 */
[----:B0-----:R-:W0:Y:S02]  /*0b10*/  LDC.64 R2, c[0x0][0x5a0] ;  /* 0x00016800ff027b82 */ /* 0x001e240000000a00 */
[----:B0-----:R-:W3:Y:S02]  /*0b20*/  LDG.E.64 R2, desc[UR22][R2.64] ;  /* 0x0000001602027981 */ /* 0x001ee4000c1e1b00 */
[----:B---3--:R-:W-:-:S04]  /*0b30*/  ISETP.NE.U32.AND P0, PT, R2, RZ, PT ;  /* 0x000000ff0200720c */ /* 0x008fc80003f05070 */
[----:B------:R-:W-:-:S13]  /*0b40*/  ISETP.NE.AND.EX P0, PT, R3, RZ, PT, P0 ;  /* 0x000000ff0300720c */ /* 0x000fda0003f05300 */
[----:B------:R-:W-:Y:S05]  /*0b50*/  @!P0 BRA `(.L_x_8) ;  /* 0x0000000000088947 */ /* 0x000fea0003800000 */
[----:B-1----:R0:W5:Y:S01]  /*0b60*/  LD.E R11, desc[UR22][R2.64] ;  /* 0x00000016020b7980 */ /* 0x002162000c101900 */
[----:B------:R-:W-:Y:S05]  /*0b70*/  BRA `(.L_x_9) ;  /* 0x0000000000207947 */ /* 0x000fea0003800000 */
.L_x_8:
[----:B------:R-:W-:Y:S02]  /*0b80*/  ULDC.64 UR4, c[0x0][0x590] ;  /* 0x0001640000047ab9 */ /* 0x000fe40000000a00 */
[----:B------:R-:W-:-:S04]  /*0b90*/  ISETP.NE.U32.AND P0, PT, RZ, UR4, PT ;  /* 0x00000004ff007c0c */ /* 0x000fc8000bf05070 */
[----:B------:R-:W-:-:S13]  /*0ba0*/  ISETP.NE.AND.EX P0, PT, RZ, UR5, PT, P0 ;  /* 0x00000005ff007c0c */ /* 0x000fda000bf05300 */
[----:B------:R-:W-:Y:S05]  /*0bb0*/  @!P0 BRA `(.L_x_10) ;  /* 0x00000000000c8947 */ /* 0x000fea0003800000 */
[----:B0-----:R-:W1:Y:S02]  /*0bc0*/  LDC.64 R2, c[0x0][0x590] ;  /* 0x00016400ff027b82 */ /* 0x001e640000000a00 */
[----:B-1----:R1:W5:Y:S01]  /*0bd0*/  LDG.E R11, desc[UR22][R2.64] ;  /* 0x00000016020b7981 */ /* 0x002362000c1e1900 */
[----:B------:R-:W-:Y:S05]  /*0be0*/  BRA `(.L_x_9) ;  /* 0x0000000000047947 */ /* 0x000fea0003800000 */
.L_x_10:
[----:B-1----:R-:W3:Y:S02]  /*0bf0*/  LDC R11, c[0x0][0x584] ;  /* 0x00016100ff0b7b82 */ /* 0x002ee40000000800 */
.L_x_9:
[----:B------:R-:W-:Y:S01]  /*0c00*/  ULDC UR4, c[0x0][0x65c] ;  /* 0x0001970000047ab9 */ /* 0x000fe20000000800 */
[----:B01----:R-:W0:Y:S01]  /*0c10*/  LDC.64 R2, c[0x0][0x650] ;  /* 0x00019400ff027b82 */ /* 0x003e220000000a00 */
[----:B------:R-:W-:Y:S01]  /*0c20*/  UISETP.NE.AND UP2, UPT, UR4, 0x1, UPT ;  /* 0x000000010400788c */ /* 0x000fe2000bf45270 */
[----:B------:R-:W-:Y:S01]  /*0c30*/  PRMT R13, RZ, 0x7610, R13 ;  /* 0x00007610ff0d7816 */ /* 0x000fe2000000000d */
[----:B------:R-:W-:Y:S01]  /*0c40*/  UISETP.NE.AND UP0, UPT, UR17, 0x2, UPT ;  /* 0x000000021100788c */ /* 0x000fe2000bf05270 */
[----:B------:R-:W-:-:S08]  /*0c50*/  IMAD.MOV.U32 R4, RZ, RZ, -0x1 ;  /* 0xffffffffff047424 */ /* 0x000fd000078e00ff */
[----:B------:R-:W-:Y:S01]  /*0c60*/  @UP2 ULDC UR14, c[0x0][0x10] ;  /* 0x00000400000e2ab9 */ /* 0x000fe20000000800 */
[----:B------:R-:W-:Y:S01]  /*0c70*/  @UP2 UMOV UR4, UR9 ;  /* 0x0000000900042c82 */ /* 0x000fe20008000000 */
[----:B------:R-:W-:Y:S01]  /*0c80*/  @UP2 UMOV UR5, URZ ;  /* 0x0000003f00052c82 */ /* 0x000fe20008000000 */
[----:B------:R-:W-:Y:S01]  /*0c90*/  @!UP2 ULDC UR16, c[0x0][0xc] ;  /* 0x000003000010aab9 */ /* 0x000fe20000000800 */
[----:B------:R-:W-:Y:S01]  /*0ca0*/  @UP2 UIMAD.WIDE.U32 UR14, UR11, UR14, UR4 ;  /* 0x0000000e0b0e22a5 */ /* 0x000fe2000f8e0004 */
[----:B------:R-:W-:Y:S02]  /*0cb0*/  ULDC UR12, c[0x0][0xc] ;  /* 0x00000300000c7ab9 */ /* 0x000fe40000000800 */
[----:B------:R-:W-:Y:S01]  /*0cc0*/  @UP2 UMOV UR4, URZ ;  /* 0x0000003f00042c82 */ /* 0x000fe20008000000 */
[----:B------:R-:W-:Y:S01]  /*0cd0*/  UMOV UR5, URZ ;  /* 0x0000003f00057c82 */ /* 0x000fe20008000000 */
[----:B------:R-:W-:Y:S01]  /*0ce0*/  @UP2 UIADD3 UR15, UR15, UR4, URZ ;  /* 0x000000040f0f2290 */ /* 0x000fe2000fffe03f */
[----:B------:R-:W-:-:S02]  /*0cf0*/  ULDC UR13, c[0x0][0x10] ;  /* 0x00000400000d7ab9 */ /* 0x000fc40000000800 */
[----:B------:R-:W-:Y:S01]  /*0d00*/  UMOV UR4, UR11 ;  /* 0x0000000b00047c82 */ /* 0x000fe20008000000 */
[----:B------:R-:W-:Y:S02]  /*0d10*/  UIMAD.WIDE.U32 UR12, UR12, UR13, URZ ;  /* 0x0000000d0c0c72a5 */ /* 0x000fe4000f8e003f */
[----:B------:R-:W-:Y:S01]  /*0d20*/  @!UP2 UIMAD.WIDE.U32 UR4, UR9, UR16, UR4 ;  /* 0x000000100904a2a5 */ /* 0x000fe2000f8e0004 */
[----:B------:R-:W-:Y:S02]  /*0d30*/  ULDC UR11, c[0x0][0x14] ;  /* 0x00000500000b7ab9 */ /* 0x000fe40000000800 */
[----:B------:R-:W-:Y:S02]  /*0d40*/  UIMAD.WIDE.U32 UR20, UR12, UR11, URZ ;  /* 0x0000000b0c1472a5 */ /* 0x000fe4000f8e003f */
[----:B------:R-:W-:Y:S02]  /*0d50*/  UIMAD UR13, UR13, UR11, URZ ;  /* 0x0000000b0d0d72a4 */ /* 0x000fe4000f8e023f */
[----:B------:R-:W-:Y:S01]  /*0d60*/  @!UP2 UMOV UR14, UR4 ;  /* 0x00000004000eac82 */ /* 0x000fe20008000000 */
[----:B------:R-:W-:Y:S01]  /*0d70*/  @!UP2 UMOV UR15, UR5 ;  /* 0x00000005000fac82 */ /* 0x000fe20008000000 */
[----:B------:R-:W-:-:S02]  /*0d80*/  UIADD3 UR13, UR21, UR13, URZ ;  /* 0x0000000d150d7290 */ /* 0x000fc4000fffe03f */
[----:B------:R-:W-:-:S04]  /*0d90*/  UIADD3 UR4, UP1, UR14, UR20, URZ ;  /* 0x000000140e047290 */ /* 0x000fc8000ff3e03f */
[----:B------:R-:W-:Y:S02]  /*0da0*/  UIADD3.X UR5, UR15, UR13, URZ, UP1, !UPT ;  /* 0x0000000d0f057290 */ /* 0x000fe40008ffe43f */
[----:B------:R-:W-:Y:S02]  /*0db0*/  USEL UR4, UR4, UR14, !UP0 ;  /* 0x0000000e04047287 */ /* 0x000fe4000c000000 */
[----:B------:R-:W-:-:S04]  /*0dc0*/  USEL UR5, UR5, UR15, !UP0 ;  /* 0x0000000f05057287 */ /* 0x000fc8000c000000 */
[----:B0-----:R-:W-:Y:S01]  /*0dd0*/  ISETP.LE.U32.AND P0, PT, R2, UR4, PT ;  /* 0x0000000402007c0c */ /* 0x001fe2000bf03070 */
[----:B------:R-:W-:Y:S02]  /*0de0*/  IMAD.MOV.U32 R2, RZ, RZ, -0x1 ;  /* 0xffffffffff027424 */ /* 0x000fe400078e00ff */
[----:B------:R-:W-:Y:S02]  /*0df0*/  IMAD.U32 R0, RZ, RZ, UR5 ;  /* 0x00000005ff007e24 */ /* 0x000fe4000f8e00ff */
[----:B------:R-:W-:-:S03]  /*0e00*/  IMAD.U32 R5, RZ, RZ, UR5 ;  /* 0x00000005ff057e24 */ /* 0x000fc6000f8e00ff */
[----:B------:R-:W-:Y:S01]  /*0e10*/  ISETP.GE.U32.AND.EX P0, PT, R0, R3, PT, P0 ;  /* 0x000000030000720c */ /* 0x000fe20003f06100 */
[----:B------:R-:W-:Y:S02]  /*0e20*/  IMAD.U32 R0, RZ, RZ, UR4 ;  /* 0x00000004ff007e24 */ /* 0x000fe4000f8e00ff */
[----:B------:R-:W-:-:S10]  /*0e30*/  IMAD.MOV.U32 R3, RZ, RZ, -0x1 ;  /* 0xffffffffff037424 */ /* 0x000fd400078e00ff */
[----:B------:R-:W-:Y:S05]  /*0e40*/  @P0 BRA `(.L_x_11) ;  /* 0x0000000400480947 */ /* 0x000fea0003800000 */
[----:B------:R-:W-:Y:S01]  /*0e50*/  ULDC.64 UR24, c[0x0][0x628] ;  /* 0x00018a0000187ab9 */ /* 0x000fe20000000a00 */
[C---:B------:R-:W-:Y:S01]  /*0e60*/  R2UR UR27, R0.reuse ;  /* 0x00000000001b72ca */ /* 0x040fe200000e0000 */
[----:B------:R-:W-:Y:S01]  /*0e70*/  ULDC UR26, c[0x0][0x630] ;  /* 0x00018c00001a7ab9 */ /* 0x000fe20000000800 */
[----:B------:R-:W-:Y:S02]  /*0e80*/  ISETP.NE.U32.AND P0, PT, RZ, UR24, PT ;  /* 0x00000018ff007c0c */ /* 0x000fe4000bf05070 */
[----:B------:R-:W-:Y:S02]  /*0e90*/  R2UR UR4, R0 ;  /* 0x00000000000472ca */ /* 0x000fe400000e0000 */
[----:B------:R-:W-:Y:S02]  /*0ea0*/  ISETP.NE.AND.EX P0, PT, RZ, UR25, PT, P0 ;  /* 0x00000019ff007c0c */ /* 0x000fe4000bf05300 */
[----:B------:R-:W-:-:S11]  /*0eb0*/  R2UR UR5, R5 ;  /* 0x00000000050572ca */ /* 0x000fd600000e0000 */
[----:B------:R-:W-:Y:S05]  /*0ec0*/  @!P0 BRA `(.L_x_12) ;  /* 0x0000000000308947 */ /* 0x000fea0003800000 */
[----:B------:R-:W-:Y:S01]  /*0ed0*/  R2UR UR4, R0 ;  /* 0x00000000000472ca */ /* 0x000fe200000e0000 */
[----:B------:R-:W-:Y:S01]  /*0ee0*/  ULDC UR11, c[0x0][0x634] ;  /* 0x00018d00000b7ab9 */ /* 0x000fe20000000800 */
[----:B------:R-:W-:-:S11]  /*0ef0*/  R2UR UR12, R5 ;  /* 0x00000000050c72ca */ /* 0x000fd600000e0000 */
[----:B------:R-:W-:-:S04]  /*0f00*/  UIADD3 UR11, UP1, UR4, UR11, URZ ;  /* 0x0000000b040b7290 */ /* 0x000fc8000ff3e03f */
[----:B------:R-:W-:-:S04]  /*0f10*/  UIADD3.X UR12, URZ, UR12, URZ, UP1, !UPT ;  /* 0x0000000c3f0c7290 */ /* 0x000fc80008ffe43f */
[----:B------:R-:W-:-:S04]  /*0f20*/  UIMAD.WIDE.U32 UR4, UR12, UR24, URZ ;  /* 0x000000180c0472a5 */ /* 0x000fc8000f8e003f */
[----:B------:R-:W-:Y:S02]  /*0f30*/  UIMAD.WIDE.U32 UR14, UP1, UR11, UR25, UR4 ;  /* 0x000000190b0e72a5 */ /* 0x000fe4000f820004 */
[----:B------:R-:W-:Y:S02]  /*0f40*/  UIMAD.WIDE.U32 UR4, UR11, UR24, URZ ;  /* 0x000000180b0472a5 */ /* 0x000fe4000f8e003f */
[----:B------:R-:W-:Y:S02]  /*0f50*/  UIADD3.X UR17, URZ, URZ, URZ, UP1, !UPT ;  /* 0x0000003f3f117290 */ /* 0x000fe40008ffe43f */
[----:B------:R-:W-:Y:S01]  /*0f60*/  UIADD3 URZ, UP1, UR5, UR14, URZ ;  /* 0x0000000e053f7290 */ /* 0x000fe2000ff3e03f */
[----:B------:R-:W-:-:S03]  /*0f70*/  UMOV UR16, UR15 ;  /* 0x0000000f00107c82 */ /* 0x000fc60008000000 */
[----:B------:R-:W-:-:S12]  /*0f80*/  UIMAD.WIDE.U32.X UR4, UR12, UR25, UR16, UP1 ;  /* 0x000000190c0472a5 */ /* 0x000fd800088e0410 */
.L_x_12:
[----:B------:R-:W-:Y:S01]  /*0f90*/  USHF.R.U64 UR4, UR4, UR26, UR5 ;  /* 0x0000001a04047299 */ /* 0x000fe20008001205 */
[----:B------:R-:W-:Y:S01]  /*0fa0*/  R2UR UR15, R5 ;  /* 0x00000000050f72ca */ /* 0x000fe200000e0000 */
[----:B------:R-:W-:Y:S02]  /*0fb0*/  USHF.R.U32.HI UR5, URZ, UR26, UR5 ;  /* 0x0000001a3f057299 */ /* 0x000fe40008011605 */
[----:B------:R-:W-:Y:S01]  /*0fc0*/  UIADD3 UR12, UP1, URZ, -UR4, URZ ;  /* 0x800000043f0c7290 */ /* 0x000fe2000ff3e03f */
[----:B------:R-:W-:Y:S01]  /*0fd0*/  ULDC.64 UR16, c[0x0][0x620] ;  /* 0x0001880000107ab9 */ /* 0x000fe20000000a00 */
[----:B------:R-:W-:Y:S02]  /*0fe0*/  UMOV UR14, UR27 ;  /* 0x0000001b000e7c82 */ /* 0x000fe40008000000 */
[----:B------:R-:W-:Y:S01]  /*0ff0*/  UIADD3.X UR5, URZ, ~UR5, URZ, UP1, !UPT ;  /* 0x800000053f057290 */ /* 0x000fe20008ffe43f */
[----:B------:R-:W-:Y:S01]  /*1000*/  ULDC UR11, c[0x0][0x618] ;  /* 0x00018600000b7ab9 */ /* 0x000fe20000000800 */
[----:B------:R-:W-:-:S02]  /*1010*/  @UP2 UIMAD UR8, UR19, UR10, UR9 ;  /* 0x0000000a130822a4 */ /* 0x000fc4000f8e0209 */
[----:B------:R-:W-:Y:S02]  /*1020*/  UIMAD UR5, UR5, UR16, URZ ;  /* 0x00000010050572a4 */ /* 0x000fe4000f8e023f */
[----:B------:R-:W-:Y:S02]  /*1030*/  UIMAD.WIDE.U32 UR14, UR12, UR16, UR14 ;  /* 0x000000100c0e72a5 */ /* 0x000fe4000f8e000e */
[----:B------:R-:W-:Y:S01]  /*1040*/  UIMAD UR12, UR12, UR17, UR5 ;  /* 0x000000110c0c72a4 */ /* 0x000fe2000f8e0205 */
[----:B------:R-:W-:Y:S01]  /*1050*/  ULDC UR16, c[0x0][0x608] ;  /* 0x0001820000107ab9 */ /* 0x000fe20000000800 */
[----:B------:R-:W-:Y:S02]  /*1060*/  ULDC UR28, c[0x0][0x658] ;  /* 0x00019600001c7ab9 */ /* 0x000fe40000000800 */
[----:B------:R-:W-:Y:S01]  /*1070*/  UIADD3 UR12, UR15, UR12, URZ ;  /* 0x0000000c0f0c7290 */ /* 0x000fe2000fffe03f */
[----:B------:R-:W-:Y:S01]  /*1080*/  UMOV UR9, 0xffffffff ;  /* 0xffffffff00097882 */ /* 0x000fe20000000000 */
[----:B------:R-:W-:-:S02]  /*1090*/  ULDC UR5, c[0x0][0x600] ;  /* 0x0001800000057ab9 */ /* 0x000fc40000000800 */
[----:B------:R-:W-:Y:S02]  /*10a0*/  USHF.R.U64 UR27, UR14, UR11, UR12 ;  /* 0x0000000b0e1b7299 */ /* 0x000fe4000800120c */
[----:B------:R-:W-:Y:S02]  /*10b0*/  USHF.R.U32.HI UR12, URZ, UR11, UR12 ;  /* 0x0000000b3f0c7299 */ /* 0x000fe4000801160c */
[----:B------:R-:W-:Y:S01]  /*10c0*/  USHF.L.U32 UR9, UR9, UR28, URZ ;  /* 0x0000001c09097299 */ /* 0x000fe2000800063f */
[----:B------:R-:W-:Y:S01]  /*10d0*/  ULDC.64 UR10, c[0x0][0x640] ;  /* 0x00019000000a7ab9 */ /* 0x000fe20000000a00 */
[----:B------:R-:W-:Y:S01]  /*10e0*/  USHF.R.U64 UR32, UR27, UR16, UR12 ;  /* 0x000000101b207299 */ /* 0x000fe2000800120c */
[----:B------:R-:W-:Y:S01]  /*10f0*/  ISETP.NE.U32.AND P0, PT, RZ, UR10, PT ;  /* 0x0000000aff007c0c */ /* 0x000fe2000bf05070 */
[----:B------:R-:W-:Y:S02]  /*1100*/  USHF.R.U32.HI UR12, URZ, UR16, UR12 ;  /* 0x000000103f0c7299 */ /* 0x000fe4000801160c */
[----:B------:R-:W-:Y:S01]  /*1110*/  UIADD3 UR26, UR5, -0x1, URZ ;  /* 0xffffffff051a7890 */ /* 0x000fe2000fffe03f */
[----:B------:R-:W-:Y:S01]  /*1120*/  ISETP.NE.AND.EX P0, PT, RZ, UR11, PT, P0 ;  /* 0x0000000bff007c0c */ /* 0x000fe2000bf05300 */
[----:B------:R-:W-:-:S02]  /*1130*/  USHF.R.U64 UR33, UR32, UR28, UR12 ;  /* 0x0000001c20217299 */ /* 0x000fc4000800120c */
[----:B------:R-:W-:Y:S02]  /*1140*/  USHF.R.U32.HI UR14, URZ, UR28, UR12 ;  /* 0x0000001c3f0e7299 */ /* 0x000fe4000801160c */
[----:B------:R-:W-:Y:S01]  /*1150*/  ULOP3.LUT UR12, URZ, UR9, URZ, 0x33, !UPT ;  /* 0x000000093f0c7292 */ /* 0x000fe2000f8e333f */
[----:B------:R-:W-:Y:S01]  /*1160*/  ULDC UR29, c[0x0][0x648] ;  /* 0x00019200001d7ab9 */ /* 0x000fe20000000800 */
[----:B------:R-:W-:Y:S01]  /*1170*/  ULDC UR30, c[0x0][0x638] ;  /* 0x00018e00001e7ab9 */ /* 0x000fe20000000800 */
[----:B------:R-:W-:Y:S01]  /*1180*/  UMOV UR31, 0x1 ;  /* 0x00000001001f7882 */ /* 0x000fe20000000000 */
[----:B------:R-:W-:-:S04]  /*1190*/  UMOV UR9, UR33 ;  /* 0x0000002100097c82 */ /* 0x000fc80008000000 */
[----:B------:R-:W-:Y:S05]  /*11a0*/  @!P0 BRA `(.L_x_13) ;  /* 0x0000000000308947 */ /* 0x000fea0003800000 */
[----:B------:R-:W-:Y:S02]  /*11b0*/  ULDC UR9, c[0x0][0x64c] ;  /* 0x0001930000097ab9 */ /* 0x000fe40000000800 */
        /* <DEDUP_REMOVED lines=8> */
[----:B------:R-:W-:-:S07]  /*1240*/  UIMAD.WIDE.U32.X UR10, UR19, UR11, UR24, UP1 ;  /* 0x0000000b130a72a5 */ /* 0x000fce00088e0418 */
[----:B------:R-:W-:Y:S01]  /*1250*/  UMOV UR9, UR10 ;  /* 0x0000000a00097c82 */ /* 0x000fe20008000000 */
[----:B------:R-:W-:-:S05]  /*1260*/  UMOV UR14, UR11 ;  /* 0x0000000b000e7c82 */ /* 0x000fca0008000000 */
.L_x_13:
[----:B------:R-:W-:Y:S01]  /*1270*/  USHF.R.U64 UR10, UR9, UR29, UR14 ;  /* 0x0000001d090a7299 */ /* 0x000fe2000800120e */
[----:B------:R-:W-:Y:S01]  /*1280*/  IMAD.MOV.U32 R13, RZ, RZ, 0x1 ;  /* 0x00000001ff0d7424 */ /* 0x000fe200078e00ff */
[----:B------:R-:W-:Y:S01]  /*1290*/  USHF.L.U32 UR9, UR31, UR28, URZ ;  /* 0x0000001c1f097299 */ /* 0x000fe2000800063f */
[----:B------:R-:W-:Y:S01]  /*12a0*/  IMAD.U32 R4, RZ, RZ, UR4 ;  /* 0x00000004ff047e24 */ /* 0x000fe2000f8e00ff */
[----:B------:R-:W-:Y:S02]  /*12b0*/  ULOP3.LUT UR12, UR32, UR12, URZ, 0xc0, !UPT ;  /* 0x0000000c200c7292 */ /* 0x000fe4000f8ec03f */
[----:B------:R-:W-:Y:S02]  /*12c0*/  UIADD3 UR11, -UR10, URZ, URZ ;  /* 0x0000003f0a0b7290 */ /* 0x000fe4000fffe13f */
[----:B------:R-:W-:Y:S02]  /*12d0*/  UIMAD UR12, UR9, UR10, UR12 ;  /* 0x0000000a090c72a4 */ /* 0x000fe4000f8e020c */
[----:B------:R-:W-:-:S02]  /*12e0*/  ULOP3.LUT UR26, UR27, UR26, URZ, 0xc0, !UPT ;  /* 0x0000001a1b1a7292 */ /* 0x000fc4000f8ec03f */
[----:B------:R-:W-:Y:S01]  /*12f0*/  UIMAD UR9, UR11, UR30, UR33 ;  /* 0x0000001e0b0972a4 */ /* 0x000fe2000f8e0221 */
[----:B------:R-:W-:Y:S02]  /*1300*/  ULDC UR10, c[0x0][0x610] ;  /* 0x00018400000a7ab9 */ /* 0x000fe40000000800 */
[----:B------:R-:W-:Y:S02]  /*1310*/  UIMAD UR8, UR12, UR10, UR8 ;  /* 0x0000000a0c0872a4 */ /* 0x000fe4000f8e0208 */
[----:B------:R-:W-:-:S04]  /*1320*/  UIMAD UR9, UR9, UR5, UR26 ;  /* 0x00000005090972a4 */ /* 0x000fc8000f8e021a */
[----:B------:R-:W-:Y:S02]  /*1330*/  USEL UR5, UR9, UR8, !UP2 ;  /* 0x0000000809057287 */ /* 0x000fe4000d000000 */
[----:B------:R-:W-:-:S04]  /*1340*/  USEL UR8, UR8, UR9, !UP2 ;  /* 0x0000000908087287 */ /* 0x000fc8000d000000 */
[----:B------:R-:W-:Y:S02]  /*1350*/  IMAD.U32 R3, RZ, RZ, UR5 ;  /* 0x00000005ff037e24 */ /* 0x000fe4000f8e00ff */
[----:B------:R-:W-:-:S07]  /*1360*/  IMAD.U32 R2, RZ, RZ, UR8 ;  /* 0x00000008ff027e24 */ /* 0x000fce000f8e00ff */
.L_x_11:
[----:B------:R-:W-:Y:S05]  /*1370*/  @!P1 BRA `(.L_x_14) ;  /* 0x00000000000c9947 */ /* 0x000fea0003800000 */
[----:B------:R-:W-:Y:S01]  /*1380*/  UCGABAR_WAIT ;  /* 0x0000000000007dc7 */ /* 0x000fe20008000000 */
[----:B------:R-:W-:Y:S01]  /*1390*/  CCTL.IVALL ;  /* 0x00000000ff00798f */ /* 0x000fe20002000000 */
[----:B------:R-:W-:Y:S05]  /*13a0*/  BRA `(.L_x_15) ;  /* 0x0000000000047947 */ /* 0x000fea0003800000 */
.L_x_14:
[----:B------:R-:W-:Y:S06]  /*13b0*/  BAR.SYNC.DEFER_BLOCKING 0x0 ;  /* 0x0000000000007b1d */ /* 0x000fec0000010000 */
.L_x_15:
[----:B------:R-:W-:Y:S02]  /*13c0*/  ULDC UR4, c[0x0][0x28c] ;  /* 0x0000a30000047ab9 */ /* 0x000fe40000000800 */
[----:B------:R-:W-:-:S04]  /*13d0*/  UIADD3 UR4, UR4, 0x1f, URZ ;  /* 0x0000001f04047890 */ /* 0x000fc8000fffe03f */
[----:B------:R-:W-:-:S04]  /*13e0*/  USHF.R.S32.HI UR5, URZ, 0x1f, UR4 ;  /* 0x0000001f3f057899 */ /* 0x000fc80008011404 */
[----:B------:R-:W-:-:S04]  /*13f0*/  ULEA.HI UR5, UR5, UR4, URZ, 0x5 ;  /* 0x0000000405057291 */ /* 0x000fc8000f8f283f */
[----:B------:R-:W-:Y:S01]  /*1400*/  USHF.R.S32.HI UR14, URZ, 0x5, UR5 ;  /* 0x000000053f0e7899 */ /* 0x000fe20008011405 */
[----:B------:R-:W-:Y:S11]  /*1410*/  @!P2 BRA `(.L_x_16) ;  /* 0x00000044001ca947 */ /* 0x000ff60003800000 */
[----:B------:R-:W-:-:S06]  /*1420*/  UISETP.GT.U32.AND UP1, UPT, UR18, 0x1, UPT ;  /* 0x000000011200788c */ /* 0x000fcc000bf24070 */
[----:B------:R-:W-:-:S13]  /*1430*/  PLOP3.LUT P0, PT, PT, PT, UP1, 0x80, 0x0 ;  /* 0x000000000000781c */ /* 0x000fda0003f0f018 */
[----:B------:R-:W-:Y:S05]  /*1440*/  @P0 EXIT ;  /* 0x000000000000094d */ /* 0x000fea0003800000 */
.L_x_17:
[----:B------:R-:W-:-:S08]  /*1450*/  NOP ;  /* 0x0000000000007918 */ /* 0x000fd00000000000 */
[----:B------:R-:W0:Y:S02]  /*1460*/  USETMAXREG.TRY_ALLOC.CTAPOOL UP1, 0xe8 ;  /* 0x000000e8000079c8 */ /* 0x000e240008020600 */
[----:B0-----:R-:W-:-:S13]  /*1470*/  PLOP3.LUT P0, PT, PT, PT, UP1, 0x80, 0x0 ;  /* 0x000000000000781c */ /* 0x001fda0003f0f018 */
[----:B------:R-:W-:Y:S05]  /*1480*/  @!P0 BRA `(.L_x_17) ;  /* 0xfffffffc00f08947 */ /* 0x000fea000383ffff */
[----:B------:R-:W-:-:S13]  /*1490*/  LOP3.LUT P0, RZ, R13, 0xff, RZ, 0xc0, !PT ;  /* 0x000000ff0dff7812 */ /* 0x000fda000780c0ff */
[----:B------:R-:W-:Y:S05]  /*14a0*/  @!P0 EXIT ;  /* 0x000000000000894d */ /* 0x000fea0003800000 */
[----:B------:R-:W0:Y:S01]  /*14b0*/  S2UR UR5, SR_CgaCtaId ;  /* 0x00000000000579c3 */ /* 0x000e220000008800 */
[CC--:B------:R-:W-:Y:S01]  /*14c0*/  LEA.HI R6, R12.reuse, R7.reuse, RZ, 0x2 ;  /* 0x000000070c067211 */ /* 0x0c0fe200078f10ff */
[----:B------:R-:W-:Y:S01]  /*14d0*/  USHF.R.U32.HI UR4, URZ, 0x2, UR14 ;  /* 0x000000023f047899 */ /* 0x000fe2000801160e */
[----:B------:R-:W-:Y:S01]  /*14e0*/  LEA.HI R14, R12, R7, RZ, 0x5 ;  /* 0x000000070c0e7211 */ /* 0x000fe200078f28ff */
[----:B------:R-:W-:Y:S01]  /*14f0*/  UMOV UR12, 0x400 ;  /* 0x00000400000c7882 */ /* 0x000fe20000000000 */
[--C-:B------:R-:W-:Y:S01]  /*1500*/  SHF.R.S32.HI R13, RZ, 0x2, R6.reuse ;  /* 0x00000002ff0d7819 */ /* 0x100fe20000011406 */
[----:B------:R-:W-:Y:S01]  /*1510*/  ULOP3.LUT UR15, UR14, 0x3, URZ, 0xc0, !UPT ;  /* 0x000000030e0f7892 */ /* 0x000fe2000f8ec03f */
[----:B------:R-:W-:Y:S01]  /*1520*/  SHF.R.S32.HI R12, RZ, 0x1f, R6 ;  /* 0x0000001fff0c7819 */ /* 0x000fe20000011406 */
[----:B------:R-:W-:Y:S01]  /*1530*/  ULOP3.LUT UR4, UR4, 0x1, URZ, 0xc0, !UPT ;  /* 0x0000000104047892 */ /* 0x000fe2000f8ec03f */
[----:B------:R-:W-:Y:S01]  /*1540*/  LOP3.LUT R16, R6, 0xfffffffc, RZ, 0xc0, !PT ;  /* 0xfffffffc06107812 */ /* 0x000fe200078ec0ff */
[----:B------:R-:W-:Y:S01]  /*1550*/  USEL UR15, UR15, URZ, !UP0 ;  /* 0x0000003f0f0f7287 */ /* 0x000fe2000c000000 */
[----:B------:R-:W-:Y:S01]  /*1560*/  LEA.HI R12, R12, R13, RZ, 0x3 ;  /* 0x0000000d0c0c7211 */ /* 0x000fe200078f18ff */
[----:B------:R-:W-:-:S02]  /*1570*/  UISETP.EQ.U32.AND UP0, UPT, UR4, 0x1, !UP0 ;  /* 0x000000010400788c */ /* 0x000fc4000c702070 */
[----:B------:R-:W-:Y:S01]  /*1580*/  IMAD.IADD R16, R7, 0x1, -R16 ;  /* 0x0000000107107824 */ /* 0x000fe200078e0a10 */
[----:B------:R-:W-:Y:S01]  /*1590*/  LOP3.LUT R6, R12, 0xfffffff8, RZ, 0xc0, !PT ;  /* 0xfffffff80c067812 */ /* 0x000fe200078ec0ff */
[----:B------:R-:W-:Y:S01]  /*15a0*/  VIADD R12, R17, 0xffffffff ;  /* 0xffffffff110c7836 */ /* 0x000fe20000000000 */
[----:B------:R-:W-:Y:S01]  /*15b0*/  UISETP.LT.AND UP1, UPT, UR14, 0x1, UPT ;  /* 0x000000010e00788c */ /* 0x000fe2000bf21270 */
[----:B------:R-:W-:Y:S02]  /*15c0*/  ULDC UR6, c[0x0][0x284] ;  /* 0x0000a10000067ab9 */ /* 0x000fe40000000800 */
[----:B------:R-:W-:Y:S01]  /*15d0*/  IMAD.IADD R6, R13, 0x1, -R6 ;  /* 0x000000010d067824 */ /* 0x000fe200078e0a06 */
[C---:B------:R-:W-:Y:S01]  /*15e0*/  ISETP.NE.AND P0, PT, R12.reuse, RZ, PT ;  /* 0x000000ff0c00720c */ /* 0x040fe20003f05270 */
[----:B------:R-:W-:Y:S01]  /*15f0*/  IMAD.SHL.U32 R12, R12, 0x8, RZ ;  /* 0x000000080c0c7824 */ /* 0x000fe200078e00ff */
[----:B------:R-:W-:Y:S01]  /*1600*/  SHF.R.S32.HI R13, RZ, 0x5, R14 ;  /* 0x00000005ff0d7819 */ /* 0x000fe2000001140e */
[----:B0-----:R-:W-:Y:S01]  /*1610*/  ULEA UR12, UR5, UR12, 0x18 ;  /* 0x0000000c050c7291 */ /* 0x001fe2000f8ec03f */
[--C-:B------:R-:W-:Y:S01]  /*1620*/  SHF.R.S32.HI R7, RZ, 0x1f, R6.reuse ;  /* 0x0000001fff077819 */ /* 0x100fe20000011406 */
[----:B------:R-:W-:Y:S01]  /*1630*/  USEL UR16, UR14, 0x1, UP1 ;  /* 0x000000010e107887 */ /* 0x000fe20008800000 */
[----:B------:R-:W-:Y:S01]  /*1640*/  LOP3.LUT R12, R12, 0x8, RZ, 0xc0, !PT ;  /* 0x000000080c0c7812 */ /* 0x000fe200078ec0ff */
[----:B------:R-:W-:Y:S01]  /*1650*/  UIADD3 UR4, UR12, 0x180, URZ ;  /* 0x000001800c047890 */ /* 0x000fe2000fffe03f */
[C-C-:B------:R-:W-:Y:S01]  /*1660*/  IMAD R19, R13.reuse, -0x10, -R6.reuse ;  /* 0xfffffff00d137824 */ /* 0x140fe200078e0a06 */
[----:B------:R-:W-:Y:S01]  /*1670*/  UIADD3 UR5, UR12, 0x2180, URZ ;  /* 0x000021800c057890 */ /* 0x000fe2000fffe03f */
[----:B------:R-:W-:Y:S01]  /*1680*/  IMAD.WIDE R6, R13, 0x10, R6 ;  /* 0x000000100d067825 */ /* 0x000fe200078e0206 */
[----:B------:R-:W-:Y:S01]  /*1690*/  UIADD3 UR33, UR12, 0x50, URZ ;  /* 0x000000500c217890 */ /* 0x000fe2000fffe03f */
[----:B------:R-:W-:Y:S01]  /*16a0*/  SEL R86, RZ, 0x1, P0 ;  /* 0x00000001ff567807 */ /* 0x000fe20000000000 */
[----:B------:R-:W-:Y:S01]  /*16b0*/  USHF.R.U32.HI UR4, URZ, 0x4, UR4 ;  /* 0x000000043f047899 */ /* 0x000fe20008011604 */
[C---:B------:R-:W-:Y:S01]  /*16c0*/  LOP3.LUT R87, R12.reuse, 0x8, RZ, 0x3c, !PT ;  /* 0x000000080c577812 */ /* 0x040fe200078e3cff */
[----:B------:R-:W-:Y:S01]  /*16d0*/  USHF.R.U32.HI UR5, URZ, 0x4, UR5 ;  /* 0x000000043f057899 */ /* 0x000fe20008011605 */
[----:B------:R-:W-:Y:S01]  /*16e0*/  LOP3.LUT R18, R12, 0x18, RZ, 0x3c, !PT ;  /* 0x000000180c127812 */ /* 0x000fe200078e3cff */
[----:B------:R-:W-:Y:S01]  /*16f0*/  ULOP3.LUT UR4, UR4, 0x3fff, URZ, 0xc0, !UPT ;  /* 0x00003fff04047892 */ /* 0x000fe2000f8ec03f */
[----:B------:R-:W-:Y:S01]  /*1700*/  LEA R17, R17, UR33, 0x3 ;  /* 0x0000002111117c11 */ /* 0x000fe2000f8e18ff */
[----:B------:R-:W-:Y:S01]  /*1710*/  ULOP3.LUT UR5, UR5, 0x3fff, URZ, 0xc0, !UPT ;  /* 0x00003fff05057892 */ /* 0x000fe2000f8ec03f */
[----:B------:R-:W-:Y:S01]  /*1720*/  VIADD R19, R19, UR6 ;  /* 0x0000000613137c36 */ /* 0x000fe20008000000 */
[----:B------:R-:W-:-:S02]  /*1730*/  ULOP3.LUT UR31, UR7, 0x1, URZ, 0xfc, !UPT ;  /* 0x00000001071f7892 */ /* 0x000fc4000f8efc3f */
[----:B------:R-:W-:Y:S02]  /*1740*/  USHF.L.U32 UR32, UR14, 0x1, URZ ;  /* 0x000000010e207899 */ /* 0x000fe4000800063f */
[----:B------:R-:W-:Y:S02]  /*1750*/  UIADD3 UR16, -UR16, UR14, URZ ;  /* 0x0000000e10107290 */ /* 0x000fe4000fffe13f */
[----:B------:R-:W-:Y:S02]  /*1760*/  USEL UR17, URZ, 0x1, !UP0 ;  /* 0x000000013f117887 */ /* 0x000fe4000c000000 */
[----:B------:R-:W-:Y:S02]  /*1770*/  ULOP3.LUT UR18, UR4, 0x10000, URZ, 0xfc, !UPT ;  /* 0x0001000004127892 */ /* 0x000fe4000f8efc3f */
[----:B------:R-:W-:-:S12]  /*1780*/  ULOP3.LUT UR19, UR5, 0x10000, URZ, 0xfc, !UPT ;  /* 0x0001000005137892 */ /* 0x000fd8000f8efc3f */
.L_x_108:
[----:B------:R-:W-:Y:S01]  /*1790*/  SHF.L.U32 R12, R86, 0x1f, RZ ;  /* 0x0000001f560c7819 */ /* 0x000fe200000006ff */
[----:B------:R-:W0:Y:S01]  /*17a0*/  LDC R13, c[0x0][0x28c] ;  /* 0x0000a300ff0d7b82 */ /* 0x000e220000000800 */
[----:B------:R-:W-:Y:S01]  /*17b0*/  UMOV UR4, URZ ;  /* 0x0000003f00047c82 */ /* 0x000fe20008000000 */
[----:B------:R-:W-:Y:S01]  /*17c0*/  UMOV UR24, UR15 ;  /* 0x0000000f00187c82 */ /* 0x000fe20008000000 */
[----:B-1----:R-:W1:Y:S01]  /*17d0*/  SYNCS.PHASECHK.TRANS64.TRYWAIT P0, [R17+URZ+-0x8], R12 ;  /* 0xfffff80c110075a7 */ /* 0x002e62000800017f */
[----:B0-----:R-:W-:Y:S01]  /*17e0*/  ISETP.GE.AND P1, PT, R13, 0x1, PT ;  /* 0x000000010d00780c */ /* 0x001fe20003f26270 */
[----:B-1-3--:R-:W-:-:S12]  /*17f0*/  @!P0 BRA `(.L_x_18) ;  /* 0x0000005000708947 */ /* 0x00afd80003800000 */
.L_x_130:
[----:B------:R-:W-:Y:S01]  /*1800*/  UMOV UR5, URZ ;  /* 0x0000003f00057c82 */ /* 0x000fe20008000000 */
[----:B------:R-:W-:Y:S01]  /*1810*/  UMOV UR6, URZ ;  /* 0x0000003f00067c82 */ /* 0x000fe20008000000 */
[----:B------:R-:W-:Y:S02]  /*1820*/  CS2R R20, SRZ ;  /* 0x0000000000147805 */ /* 0x000fe4000001ff00 */
[----:B------:R-:W-:Y:S02]  /*1830*/  CS2R R56, SRZ ;  /* 0x0000000000387805 */ /* 0x000fe4000001ff00 */
[----:B------:R-:W-:Y:S02]  /*1840*/  CS2R R58, SRZ ;  /* 0x00000000003a7805 */ /* 0x000fe4000001ff00 */
[----:B------:R-:W-:Y:S02]  /*1850*/  CS2R R60, SRZ ;  /* 0x00000000003c7805 */ /* 0x000fe4000001ff00 */
[----:B------:R-:W-:-:S02]  /*1860*/  CS2R R62, SRZ ;  /* 0x00000000003e7805 */ /* 0x000fc4000001ff00 */
[----:B------:R-:W-:Y:S02]  /*1870*/  CS2R R64, SRZ ;  /* 0x0000000000407805 */ /* 0x000fe4000001ff00 */
        /* <DEDUP_REMOVED lines=9> */
[----:B------:R-:W-:Y:S01]  /*1910*/  CS2R R84, SRZ ;  /* 0x0000000000547805 */ /* 0x000fe2000001ff00 */
[----:B------:R-:W-:Y:S01]  /*1920*/  IMAD.U32 R22, RZ, RZ, UR17 ;  /* 0x00000011ff167e24 */ /* 0x000fe2000f8e00ff */
        /* <DEDUP_REMOVED lines=15> */
[----:B------:R-:W-:Y:S01]  /*1a20*/  CS2R R54, SRZ ;  /* 0x0000000000367805 */ /* 0x000fe2000001ff00 */
[----:B------:R-:W-:Y:S06]  /*1a30*/  @!P1 BRA `(.L_x_19) ;  /* 0x0000000400489947 */ /* 0x000fec0003800000 */
[----:B------:R-:W-:-:S06]  /*1a40*/  UISETP.NE.AND UP0, UPT, UR31, 0x3, UPT ;  /* 0x000000031f00788c */ /* 0x000fcc000bf05270 */
[----:B------:R-:W-:-:S13]  /*1a50*/  PLOP3.LUT P1, PT, PT, PT, UP0, 0x80, 0x0 ;  /* 0x000000000000781c */ /* 0x000fda0003f2f008 */
[----:B------:R-:W-:Y:S05]  /*1a60*/  @!P1 BRA `(.L_x_20) ;  /* 0x0000000000049947 */ /* 0x000fea0003800000 */
[----:B------:R-:W-:Y:S01]  /*1a70*/  BPT.TRAP 0x1 ;  /* 0x000000040000795c */ /* 0x000fe20000300000 */
.L_x_20:
[----:B------:R-:W-:Y:S01]  /*1a80*/  ULEA UR4, UR15, UR12, 0x3 ;  /* 0x0000000c0f047291 */ /* 0x000fe2000f8e183f */
[----:B0-----:R-:W-:-:S05]  /*1a90*/  IMAD.U32 R12, RZ, RZ, UR17 ;  /* 0x00000011ff0c7e24 */ /* 0x001fca000f8e00ff */
[----:B------:R-:W-:-:S04]  /*1aa0*/  SHF.L.U32 R12, R12, 0x1f, RZ ;  /* 0x0000001f0c0c7819 */ /* 0x000fc800000006ff */
[----:B------:R0:W1:Y:S01]  /*1ab0*/  SYNCS.PHASECHK.TRANS64.TRYWAIT P0, [UR4], R12 ;  /* 0x0000000cff0075a7 */ /* 0x0000620008000144 */
[----:B------:R-:W-:Y:S05]  /*1ac0*/  @!P1 BRA `(.L_x_21) ;  /* 0x0000000000049947 */ /* 0x000fea0003800000 */
[----:B------:R-:W-:Y:S01]  /*1ad0*/  BPT.TRAP 0x1 ;  /* 0x000000040000795c */ /* 0x000fe20000300000 */
.L_x_21:
[----:B-1----:R-:W-:Y:S05]  /*1ae0*/  @P0 BRA `(.L_x_22) ;  /* 0x0000000000080947 */ /* 0x002fea0003800000 */
[----:B------:R-:W1:Y:S02]  /*1af0*/  SYNCS.PHASECHK.TRANS64.TRYWAIT P0, [UR4], R12 ;  /* 0x0000000cff0075a7 */ /* 0x000e640008000144 */
[----:B-1----:R-:W-:Y:S05]  /*1b00*/  @!P0 BRA `(.L_x_23) ;  /* 0x0000004c00c08947 */ /* 0x002fea0003800000 */
.L_x_22:
[----:B------:R-:W-:Y:S01]  /*1b10*/  ULDC UR5, c[0x0][0x50c] ;  /* 0x0001430000057ab9 */ /* 0x000fe20000000800 */
[----:B------:R-:W-:Y:S01]  /*1b20*/  ULEA UR8, UR15, UR18, 0x7 ;  /* 0x000000120f087291 */ /* 0x000fe2000f8e383f */
[----:B------:R-:W-:Y:S01]  /*1b30*/  WARPGROUP.ARRIVE ;  /* 0x00000000000079c5 */ /* 0x000fe20000000000 */
[----:B------:R-:W-:Y:S01]  /*1b40*/  UISETP.NE.AND UP0, UPT, UR5, 0x1, UPT ;  /* 0x000000010500788c */ /* 0x000fe2000bf05270 */
[----:B------:R-:W-:Y:S01]  /*1b50*/  CS2R R20, SRZ ;  /* 0x0000000000147805 */ /* 0x000fe2000001ff00 */
[----:B------:R-:W-:Y:S01]  /*1b60*/  ULEA UR10, UR15, UR19, 0x7 ;  /* 0x000000130f0a7291 */ /* 0x000fe2000f8e383f */
[----:B------:R-:W-:Y:S01]  /*1b70*/  CS2R R56, SRZ ;  /* 0x0000000000387805 */ /* 0x000fe2000001ff00 */
[----:B------:R-:W-:Y:S01]  /*1b80*/  USEL UR5, URZ, 0x1, UP0 ;  /* 0x000000013f057887 */ /* 0x000fe20008000000 */
[----:B------:R-:W-:Y:S01]  /*1b90*/  CS2R R58, SRZ ;  /* 0x00000000003a7805 */ /* 0x000fe2000001ff00 */
[----:B------:R-:W-:Y:S01]  /*1ba0*/  UMOV UR9, 0xc0000010 ;  /* 0xc000001000097882 */ /* 0x000fe20000000000 */
[----:B------:R-:W-:Y:S01]  /*1bb0*/  UMOV UR11, 0xc0000010 ;  /* 0xc0000010000b7882 */ /* 0x000fe20000000000 */
[----:B------:R-:W-:Y:S01]  /*1bc0*/  UMOV UR4, 0x1 ;  /* 0x0000000100047882 */ /* 0x000fe20000000000 */
[----:B------:R-:W-:-:S02]  /*1bd0*/  CS2R R60, SRZ ;  /* 0x00000000003c7805 */ /* 0x000fc4000001ff00 */
[----:B------:R-:W-:Y:S01]  /*1be0*/  ISETP.NE.AND P0, PT, RZ, UR5, PT ;  /* 0x00000005ff007c0c */ /* 0x000fe2000bf05270 */
[----:B------:R-:W-:Y:S01]  /*1bf0*/  QGMMA.64x64x32.F32.E5M2.E5M2 R24, gdesc[UR8], RZ, !UPT, gsb0 ;  /* 0x00e00000081879f3 */ /* 0x000fe2000c0038ff */
        /* <DEDUP_REMOVED lines=11> */
[----:B------:R-:W-:Y:S01]  /*1cb0*/  CS2R R84, SRZ ;  /* 0x0000000000547805 */ /* 0x000fe2000001ff00 */
[----:B------:R-:W-:Y:S06]  /*1cc0*/  @!P0 BRA `(.L_x_24) ;  /* 0x0000000000888947 */ /* 0x000fec0003800000 */
[----:B------:R-:W-:Y:S02]  /*1cd0*/  WARPGROUP.DEPBAR.LE gsb0, 0x0 ;  /* 0x00008000000079c5 */ /* 0x000fe40000010000 */
[----:B------:R-:W-:-:S01]  /*1ce0*/  FADD R85, RZ, R24 ;  /* 0x00000018ff557221 */ /* 0x000fc20000000000 */
[----:B------:R-:W-:Y:S01]  /*1cf0*/  FADD R84, RZ, R25 ;  /* 0x00000019ff547221 */ /* 0x000fe20000000000 */
        /* <DEDUP_REMOVED lines=30> */
[----:B------:R-:W-:-:S06]  /*1ee0*/  UMOV UR4, URZ ;  /* 0x0000003f00047c82 */ /* 0x000fcc0008000000 */
.L_x_24:
[----:B------:R-:W-:-:S04]  /*1ef0*/  UIADD3 UR24, UR15, 0x1, URZ ;  /* 0x000000010f187890 */ /* 0x000fc8000fffe03f */
[----:B------:R-:W-:-:S04]  /*1f00*/  UISETP.NE.AND UP0, UPT, UR24, 0x4, UPT ;  /* 0x000000041800788c */ /* 0x000fc8000bf05270 */
[----:B------:R-:W-:Y:S02]  /*1f10*/  USEL UR6, URZ, 0x1, UP0 ;  /* 0x000000013f067887 */ /* 0x000fe40008000000 */
[----:B------:R-:W-:Y:S02]  /*1f20*/  USEL UR24, UR24, URZ, UP0 ;  /* 0x0000003f18187287 */ /* 0x000fe40008000000 */
[----:B------:R-:W-:-:S06]  /*1f30*/  ULOP3.LUT UR6, UR17, UR6, URZ, 0x3c, !UPT ;  /* 0x0000000611067292 */ /* 0x000fcc000f8e3c3f */
[----:B------:R-:W-:Y:S01]  /*1f40*/  IMAD.U32 R22, RZ, RZ, UR6 ;  /* 0x00000006ff167e24 */ /* 0x000fe2000f8e00ff */
[----:B------:R-:W-:-:S06]  /*1f50*/  UMOV UR6, 0x1 ;  /* 0x0000000100067882 */ /* 0x000fcc0000000000 */
.L_x_19:
[----:B------:R-:W-:-:S06]  /*1f60*/  UISETP.GE.AND UP0, UPT, UR16, 0x1, UPT ;  /* 0x000000011000788c */ /* 0x000fcc000bf06270 */
[----:B------:R-:W-:-:S13]  /*1f70*/  PLOP3.LUT P0, PT, PT, PT, UP0, 0x80, 0x0 ;  /* 0x000000000000781c */ /* 0x000fda0003f0f008 */
[----:B------:R-:W-:Y:S05]  /*1f80*/  @!P0 BRA `(.L_x_25) ;  /* 0x00000004005c8947 */ /* 0x000fea0003800000 */
[----:B01----:R-:W-:Y:S01]  /*1f90*/  IMAD.U32 R12, RZ, RZ, UR16 ;  /* 0x00000010ff0c7e24 */ /* 0x003fe2000f8e00ff */
[----:B------:R-:W-:Y:S01]  /*1fa0*/  ULDC UR25, c[0x0][0x50c] ;  /* 0x0001430000197ab9 */ /* 0x000fe20000000800 */
[----:B------:R-:W-:-:S07]  /*1fb0*/  IMAD.U32 R13, RZ, RZ, UR15 ;  /* 0x0000000fff0d7e24 */ /* 0x000fce000f8e00ff */
.L_x_33:
[----:B------:R-:W-:-:S06]  /*1fc0*/  UISETP.NE.AND UP0, UPT, UR31, 0x3, UPT ;  /* 0x000000031f00788c */ /* 0x000fcc000bf05270 */
[----:B------:R-:W-:-:S13]  /*1fd0*/  PLOP3.LUT P1, PT, PT, PT, UP0, 0x80, 0x0 ;  /* 0x000000000000781c */ /* 0x000fda0003f2f008 */
[----:B------:R-:W-:Y:S05]  /*1fe0*/  @!P1 BRA `(.L_x_26) ;  /* 0x0000000000049947 */ /* 0x000fea0003800000 */
[----:B------:R-:W-:Y:S01]  /*1ff0*/  BPT.TRAP 0x1 ;  /* 0x000000040000795c */ /* 0x000fe20000300000 */
.L_x_26:
[----:B------:R-:W-:Y:S01]  /*2000*/  ULEA UR8, UR24, UR12, 0x3 ;  /* 0x0000000c18087291 */ /* 0x000fe2000f8e183f */
[----:B------:R-:W-:-:S08]  /*2010*/  SHF.L.U32 R14, R22, 0x1f, RZ ;  /* 0x0000001f160e7819 */ /* 0x000fd000000006ff */
[----:B------:R0:W1:Y:S01]  /*2020*/  SYNCS.PHASECHK.TRANS64.TRYWAIT P0, [UR8], R14 ;  /* 0x0000000eff0075a7 */ /* 0x0000620008000148 */
[----:B------:R-:W-:Y:S05]  /*2030*/  @!P1 BRA `(.L_x_27) ;  /* 0x0000000000049947 */ /* 0x000fea0003800000 */
[----:B------:R-:W-:Y:S01]  /*2040*/  BPT.TRAP 0x1 ;  /* 0x000000040000795c */ /* 0x000fe20000300000 */
.L_x_27:
[----:B-1----:R-:W-:Y:S05]  /*2050*/  @P0 BRA `(.L_x_28) ;  /* 0x0000000000080947 */ /* 0x002fea0003800000 */
[----:B------:R-:W1:Y:S02]  /*2060*/  SYNCS.PHASECHK.TRANS64.TRYWAIT P0, [UR8], R14 ;  /* 0x0000000eff0075a7 */ /* 0x000e640008000148 */
[----:B-1----:R-:W-:Y:S05]  /*2070*/  @!P0 BRA `(.L_x_29) ;  /* 0x00000048007c8947 */ /* 0x002fea0003800000 */
.L_x_28:
[----:B------:R-:W-:Y:S01]  /*2080*/  UISETP.NE.AND UP0, UPT, UR5, URZ, UPT ;  /* 0x0000003f0500728c */ /* 0x000fe2000bf05270 */
[----:B------:R-:W-:Y:S01]  /*2090*/  WARPGROUP.ARRIVE ;  /* 0x00000000000079c5 */ /* 0x000fe20000000000 */
[----:B------:R-:W-:Y:S02]  /*20a0*/  ULEA UR8, UR24, UR18, 0x7 ;  /* 0x0000001218087291 */ /* 0x000fe4000f8e383f */
[----:B------:R-:W-:Y:S02]  /*20b0*/  USEL UR6, UR6, URZ, !UP0 ;  /* 0x0000003f06067287 */ /* 0x000fe4000c000000 */
[----:B------:R-:W-:Y:S02]  /*20c0*/  ULEA UR10, UR24, UR19, 0x7 ;  /* 0x00000013180a7291 */ /* 0x000fe4000f8e383f */
[----:B------:R-:W-:Y:S01]  /*20d0*/  UISETP.NE.U32.AND UP0, UPT, UR6, URZ, UPT ;  /* 0x0000003f0600728c */ /* 0x000fe2000bf05070 */
[----:B------:R-:W-:Y:S01]  /*20e0*/  UMOV UR9, 0xc0000010 ;  /* 0xc000001000097882 */ /* 0x000fe20000000000 */
[----:B------:R-:W-:Y:S01]  /*20f0*/  UMOV UR11, 0xc0000010 ;  /* 0xc0000010000b7882 */ /* 0x000fe20000000000 */
[----:B------:R-:W-:-:S08]  /*2100*/  UIADD3 UR4, UR4, 0x1, URZ ;  /* 0x0000000104047890 */ /* 0x000fd0000fffe03f */
[----:B------:R-:W-:Y:S01]  /*2110*/  QGMMA.64x64x32.F32.E5M2.E5M2 R24, gdesc[UR8], R24, UP0, gsb0 ;  /* 0x00e00000081879f3 */ /* 0x000fe2000b803818 */
[----:B------:R-:W-:-:S04]  /*2120*/  UISETP.NE.AND UP0, UPT, UR4, UR25, UPT ;  /* 0x000000190400728c */ /* 0x000fc8000bf05270 */
[----:B------:R-:W-:-:S06]  /*2130*/  USEL UR5, URZ, 0x1, UP0 ;  /* 0x000000013f057887 */ /* 0x000fcc0008000000 */
[----:B------:R-:W-:Y:S01]  /*2140*/  ISETP.NE.AND P0, PT, RZ, UR5, PT ;  /* 0x00000005ff007c0c */ /* 0x000fe2000bf05270 */
[----:B------:R-:W-:-:S12]  /*2150*/  WARPGROUP.DEPBAR.LE gsb0, 0x1 ;  /* 0x00008000000079c5 */ /* 0x000fd80000010100 */
[----:B------:R-:W-:Y:S05]  /*2160*/  @!P0 BRA `(.L_x_30) ;  /* 0x0000000000888947 */ /* 0x000fea0003800000 */
[----:B------:R-:W-:Y:S02]  /*2170*/  WARPGROUP.DEPBAR.LE gsb0, 0x0 ;  /* 0x00008000000079c5 */ /* 0x000fe40000010000 */
[----:B------:R-:W-:-:S01]  /*2180*/  FADD R85, R24, R85 ;  /* 0x0000005518557221 */ /* 0x000fc20000000000 */
[----:B------:R-:W-:Y:S01]  /*2190*/  FADD R84, R25, R84 ;  /* 0x0000005419547221 */ /* 0x000fe20000000000 */
        /* <DEDUP_REMOVED lines=30> */
[----:B------:R-:W-:-:S06]  /*2380*/  UMOV UR4, URZ ;  /* 0x0000003f00047c82 */ /* 0x000fcc0008000000 */
.L_x_30:
[----:B------:R-:W-:Y:S05]  /*2390*/  @!P1 BRA `(.L_x_31) ;  /* 0x0000000000049947 */ /* 0x000fea0003800000 */
[----:B------:R-:W-:Y:S01]  /*23a0*/  BPT.TRAP 0x1 ;  /* 0x000000040000795c */ /* 0x000fe20000300000 */
.L_x_31:
[----:B------:R-:W-:Y:S01]  /*23b0*/  ISETP.NE.AND P0, PT, R9, RZ, PT ;  /* 0x000000ff0900720c */ /* 0x000fe20003f05270 */
[----:B------:R-:W-:-:S12]  /*23c0*/  UISETP.GT.U32.AND UP0, UPT, UR7, 0x1, UPT ;  /* 0x000000010700788c */ /* 0x000fd8000bf04070 */
[----:B01----:R-:W-:-:S05]  /*23d0*/  @P0 LEA R14, R13, UR12, 0x3 ;  /* 0x0000000c0d0e0c11 */ /* 0x003fca000f8e18ff */
[----:B------:R-:W-:-:S05]  /*23e0*/  @P0 VIADD R15, R14, 0x20 ;  /* 0x000000200e0f0836 */ /* 0x000fca0000000000 */
[----:B------:R-:W-:-:S04]  /*23f0*/  @P0 PRMT R15, R8, 0x654, R15 ;  /* 0x00000654080f0816 */ /* 0x000fc8000000000f */
[----:B------:R0:W-:Y:S01]  /*2400*/  @P0 SYNCS.ARRIVE.TRANS64.RED.A1T0 RZ, [R15+URZ], RZ ;  /* 0x000000ff0fff09a7 */ /* 0x0001e2000810043f */
[----:B------:R-:W-:-:S13]  /*2410*/  PLOP3.LUT P0, PT, PT, PT, UP0, 0x80, 0x0 ;  /* 0x000000000000781c */ /* 0x000fda0003f0f008 */
[----:B0-----:R-:W-:Y:S05]  /*2420*/  @P0 BRA `(.L_x_32) ;  /* 0x0000000000040947 */ /* 0x001fea0003800000 */
[----:B------:R-:W-:Y:S01]  /*2430*/  BPT.TRAP 0x1 ;  /* 0x000000040000795c */ /* 0x000fe20000300000 */
.L_x_32:
[----:B------:R-:W-:Y:S01]  /*2440*/  UIADD3 UR24, UR24, 0x1, URZ ;  /* 0x0000000118187890 */ /* 0x000fe2000fffe03f */
[C---:B------:R-:W-:Y:S01]  /*2450*/  ISETP.GT.AND P1, PT, R12.reuse, 0x1, PT ;  /* 0x000000010c00780c */ /* 0x040fe20003f24270 */
[----:B------:R-:W-:Y:S02]  /*2460*/  VIADD R13, R13, 0x1 ;  /* 0x000000010d0d7836 */ /* 0x000fe40000000000 */
[----:B------:R-:W-:Y:S01]  /*2470*/  UISETP.NE.AND UP0, UPT, UR24, 0x4, UPT ;  /* 0x000000041800788c */ /* 0x000fe2000bf05270 */
[----:B------:R-:W-:Y:S02]  /*2480*/  VIADD R12, R12, 0xffffffff ;  /* 0xffffffff0c0c7836 */ /* 0x000fe40000000000 */
[C---:B------:R-:W-:Y:S01]  /*2490*/  ISETP.NE.AND P0, PT, R13.reuse, 0x4, PT ;  /* 0x000000040d00780c */ /* 0x040fe20003f05270 */
[----:B------:R-:W-:Y:S02]  /*24a0*/  USEL UR6, URZ, 0x1, UP0 ;  /* 0x000000013f067887 */ /* 0x000fe40008000000 */
[----:B------:R-:W-:Y:S01]  /*24b0*/  USEL UR24, UR24, URZ, UP0 ;  /* 0x0000003f18187287 */ /* 0x000fe20008000000 */
[----:B------:R-:W-:-:S03]  /*24c0*/  SEL R13, R13, RZ, P0 ;  /* 0x000000ff0d0d7207 */ /* 0x000fc60000000000 */
[----:B------:R-:W-:Y:S01]  /*24d0*/  LOP3.LUT R22, R22, UR6, RZ, 0x3c, !PT ;  /* 0x0000000616167c12 */ /* 0x000fe2000f8e3cff */
[----:B------:R-:W-:Y:S01]  /*24e0*/  UMOV UR6, 0x1 ;  /* 0x0000000100067882 */ /* 0x000fe20000000000 */
[----:B------:R-:W-:Y:S06]  /*24f0*/  @P1 BRA `(.L_x_33) ;  /* 0xfffffff800b01947 */ /* 0x000fec000383ffff */
.L_x_25:
[----:B------:R-:W-:Y:S01]  /*2500*/  UISETP.NE.AND UP0, UPT, UR4, URZ, UPT ;  /* 0x0000003f0400728c */ /* 0x000fe2000bf05270 */
[----:B01----:R-:W0:Y:S03]  /*2510*/  LDC R12, c[0x0][0x28c] ;  /* 0x0000a300ff0c7b82 */ /* 0x003e260000000800 */
[----:B------:R-:W-:-:S06]  /*2520*/  USEL UR4, URZ, 0x1, !UP0 ;  /* 0x000000013f047887 */ /* 0x000fcc000c000000 */
[----:B------:R-:W-:-:S13]  /*2530*/  ISETP.NE.AND P0, PT, RZ, UR4, PT ;  /* 0x00000004ff007c0c */ /* 0x000fda000bf05270 */
[----:B------:R-:W-:Y:S05]  /*2540*/  @!P0 BRA `(.L_x_34) ;  /* 0x0000000000848947 */ /* 0x000fea0003800000 */
[----:B------:R-:W-:Y:S02]  /*2550*/  WARPGROUP.DEPBAR.LE gsb0, 0x0 ;  /* 0x00008000000079c5 */ /* 0x000fe40000010000 */
[----:B------:R-:W-:Y:S01]  /*2560*/  FADD R85, R24, R85 ;  /* 0x0000005518557221 */ /* 0x000fe20000000000 */
        /* <DEDUP_REMOVED lines=30> */
[----:B------:R-:W-:-:S07]  /*2750*/  FADD R20, R20, R55 ;  /* 0x0000003714147221 */ /* 0x000fce0000000000 */
.L_x_34:
[----:B0-----:R-:W-:Y:S01]  /*2760*/  ISETP.GE.AND P0, PT, R12, 0x1, PT ;  /* 0x000000010c00780c */ /* 0x001fe20003f06270 */
[----:B------:R0:W-:Y:S01]  /*2770*/  SYNCS.ARRIVE.TRANS64.A1T0 RZ, [R87+UR33], RZ ;  /* 0x000000ff57ff79a7 */ /* 0x0001e20008100021 */
[----:B------:R-:W-:-:S11]  /*2780*/  WARPGROUP.DEPBAR.LE gsb0, 0x0 ;  /* 0x00008000000079c5 */ /* 0x000fd60000010000 */
[----:B------:R-:W-:Y:S05]  /*2790*/  @!P0 BRA `(.L_x_35) ;  /* 0x0000000000488947 */ /* 0x000fea0003800000 */
[----:B------:R-:W-:-:S06]  /*27a0*/  UISETP.NE.AND UP0, UPT, UR31, 0x3, UPT ;  /* 0x000000031f00788c */ /* 0x000fcc000bf05270 */
[----:B------:R-:W-:-:S13]  /*27b0*/  PLOP3.LUT P0, PT, PT, PT, UP0, 0x80, 0x0 ;  /* 0x000000000000781c */ /* 0x000fda0003f0f008 */
[----:B------:R-:W-:Y:S05]  /*27c0*/  @!P0 BRA `(.L_x_36) ;  /* 0x0000000000048947 */ /* 0x000fea0003800000 */
[----:B------:R-:W-:Y:S01]  /*27d0*/  BPT.TRAP 0x1 ;  /* 0x000000040000795c */ /* 0x000fe20000300000 */
.L_x_36:
[----:B------:R-:W-:Y:S01]  /*27e0*/  ISETP.NE.AND P0, PT, R9, RZ, PT ;  /* 0x000000ff0900720c */ /* 0x000fe20003f05270 */
[----:B------:R-:W-:-:S12]  /*27f0*/  IMAD.U32 R13, RZ, RZ, UR12 ;  /* 0x0000000cff0d7e24 */ /* 0x000fd8000f8e00ff */
[----:B------:R-:W-:-:S05]  /*2800*/  VOTEU.ANY UP0, P0 ;  /* 0x00000000003f7886 */ /* 0x000fca0000000100 */
[----:B------:R-:W-:Y:S02]  /*2810*/  @UP0 UIADD3 UR4, UR16, UR15, URZ ;  /* 0x0000000f10040290 */ /* 0x000fe4000fffe03f */
[----:B------:R-:W-:-:S04]  /*2820*/  UISETP.GT.U32.AND UP0, UPT, UR7, 0x1, UPT ;  /* 0x000000010700788c */ /* 0x000fc8000bf04070 */
[----:B------:R-:W-:-:S04]  /*2830*/  IMAD.U32 R12, RZ, RZ, UR4 ;  /* 0x00000004ff0c7e24 */ /* 0x000fc8000f8e00ff */
[----:B------:R-:W-:-:S05]  /*2840*/  @P0 IMAD.SHL.U32 R12, R12, 0x8, RZ ;  /* 0x000000080c0c0824 */ /* 0x000fca00078e00ff */
[----:B------:R-:W-:-:S04]  /*2850*/  @P0 LOP3.LUT R12, R12, 0x18, RZ, 0xc0, !PT ;  /* 0x000000180c0c0812 */ /* 0x000fc800078ec0ff */
[----:B------:R-:W-:-:S04]  /*2860*/  @P0 IADD3 R13, R13, 0x20, R12 ;  /* 0x000000200d0d0810 */ /* 0x000fc80007ffe00c */
[----:B------:R-:W-:-:S04]  /*2870*/  @P0 PRMT R13, R8, 0x654, R13 ;  /* 0x00000654080d0816 */ /* 0x000fc8000000000d */
[----:B------:R1:W-:Y:S01]  /*2880*/  @P0 SYNCS.ARRIVE.TRANS64.RED.A1T0 RZ, [R13+URZ], RZ ;  /* 0x000000ff0dff09a7 */ /* 0x0003e2000810043f */
[----:B------:R-:W-:-:S13]  /*2890*/  PLOP3.LUT P0, PT, PT, PT, UP0, 0x80, 0x0 ;  /* 0x000000000000781c */ /* 0x000fda0003f0f008 */
[----:B-1----:R-:W-:Y:S05]  /*28a0*/  @P0 BRA `(.L_x_35) ;  /* 0x0000000000040947 */ /* 0x002fea0003800000 */
[----:B------:R-:W-:Y:S01]  /*28b0*/  BPT.TRAP 0x1 ;  /* 0x000000040000795c */ /* 0x000fe20000300000 */
.L_x_35:
[----:B------:R-:W-:Y:S01]  /*28c0*/  SHF.L.U32 R12, R86, 0x1f, RZ ;  /* 0x0000001f560c7819 */ /* 0x000fe200000006ff */
[----:B------:R-:W1:Y:S01]  /*28d0*/  LDC R25, c[0x0][0x288] ;  /* 0x0000a200ff197b82 */ /* 0x000e620000000800 */
[----:B------:R-:W-:Y:S02]  /*28e0*/  IMAD.SHL.U32 R24, R2, 0x40, RZ ;  /* 0x0000004002187824 */ /* 0x000fe400078e00ff */
[----:B------:R-:W4:Y:S02]  /*28f0*/  SYNCS.PHASECHK.TRANS64.TRYWAIT P0, [R17+URZ+0x8], R12 ;  /* 0x0000080c110075a7 */ /* 0x000f24000800017f */
[----:B----4-:R-:W-:Y:S05]  /*2900*/  @!P0 BRA `(.L_x_37) ;  /* 0x0000004000708947 */ /* 0x010fea0003800000 */
.L_x_131:
[----:B------:R-:W-:Y:S01]  /*2910*/  ULDC UR4, c[0x0][0x284] ;  /* 0x0000a10000047ab9 */ /* 0x000fe20000000800 */
[----:B------:R-:W-:Y:S01]  /*2920*/  IMAD.SHL.U32 R28, R3, 0x40, RZ ;  /* 0x00000040031c7824 */ /* 0x000fe200078e00ff */
[----:B------:R-:W-:-:S04]  /*2930*/  ISETP.GE.AND P0, PT, R24, UR4, PT ;  /* 0x0000000418007c0c */ /* 0x000fc8000bf06270 */
[----:B-1----:R-:W-:-:S13]  /*2940*/  ISETP.GE.OR P0, PT, R28, R25, P0 ;  /* 0x000000191c00720c */ /* 0x002fda0000706670 */
[----:B------:R-:W-:Y:S05]  /*2950*/  @P0 BRA `(.L_x_38) ;  /* 0x0000002400d00947 */ /* 0x000fea0003800000 */
[----:B------:R-:W1:Y:S01]  /*2960*/  LDC.64 R22, c[0x0][0x5c8] ;  /* 0x00017200ff167b82 */ /* 0x000e620000000a00 */
[----:B------:R-:W-:Y:S01]  /*2970*/  IMAD.SHL.U32 R14, R16, 0x2, RZ ;  /* 0x00000002100e7824 */ /* 0x000fe200078e00ff */
[----:B------:R-:W-:Y:S01]  /*2980*/  SHF.R.S32.HI R30, RZ, 0x1f, R4 ;  /* 0x0000001fff1e7819 */ /* 0x000fe20000011404 */
[----:B------:R-:W-:Y:S01]  /*2990*/  ULDC.64 UR4, c[0x0][0x5d0] ;  /* 0x0001740000047ab9 */ /* 0x000fe20000000a00 */
[----:B------:R-:W-:Y:S01]  /*29a0*/  SHF.R.S32.HI R29, RZ, 0x1f, R28 ;  /* 0x0000001fff1d7819 */ /* 0x000fe2000001141c */
[----:B------:R-:W-:Y:S01]  /*29b0*/  IMAD.WIDE R26, R2, 0x40, R6 ;  /* 0x00000040021a7825 */ /* 0x000fe200078e0206 */
[--C-:B------:R-:W-:Y:S01]  /*29c0*/  SHF.R.S32.HI R15, RZ, 0x1f, R14.reuse ;  /* 0x0000001fff0f7819 */ /* 0x100fe2000001140e */
[----:B------:R-:W-:Y:S02]  /*29d0*/  BSSY B0, `(.L_x_38) ;  /* 0x000026c000007945 */ /* 0x000fe40003800000 */
[----:B------:R-:W-:Y:S02]  /*29e0*/  IMAD R3, R30, UR4, RZ ;  /* 0x000000041e037c24 */ /* 0x000fe4000f8e02ff */
[----:B----4-:R-:W-:-:S04]  /*29f0*/  IMAD.WIDE.U32 R12, R4, UR4, R14 ;  /* 0x00000004040c7c25 */ /* 0x010fc8000f8e000e */
[----:B------:R-:W-:Y:S01]  /*2a00*/  IMAD R3, R4, UR5, R3 ;  /* 0x0000000504037c24 */ /* 0x000fe2000f8e0203 */
[----:B------:R-:W-:Y:S01]  /*2a10*/  IADD3 R12, P0, R28, R12, RZ ;  /* 0x0000000c1c0c7210 */ /* 0x000fe20007f1e0ff */
[----:B------:R-:W-:Y:S01]  /*2a20*/  ULDC.64 UR4, c[0x0][0x5c0] ;  /* 0x0001700000047ab9 */ /* 0x000fe20000000a00 */
[----:B------:R-:W-:Y:S02]  /*2a30*/  IMAD R25, R16, -0x2, R25 ;  /* 0xfffffffe10197824 */ /* 0x000fe400078e0219 */
[----:B------:R-:W-:Y:S01]  /*2a40*/  IADD3.X R13, R29, R13, R3, P0, !PT ;  /* 0x0000000d1d0d7210 */ /* 0x000fe200007fe403 */
[----:B------:R-:W-:Y:S02]  /*2a50*/  IMAD.IADD R24, R19, 0x1, -R24 ;  /* 0x0000000113187824 */ /* 0x000fe400078e0a18 */
[----:B------:R-:W-:Y:S02]  /*2a60*/  IMAD.IADD R25, R25, 0x1, -R28 ;  /* 0x0000000119197824 */ /* 0x000fe400078e0a1c */
[----:B-1----:R-:W-:-:S02]  /*2a70*/  IMAD R2, R27, R22, RZ ;  /* 0x000000161b027224 */ /* 0x002fc400078e02ff */
[----:B------:R-:W-:-:S04]  /*2a80*/  IMAD.WIDE.U32 R12, R26, R22, R12 ;  /* 0x000000161a0c7225 */ /* 0x000fc800078e000c */
[----:B------:R-:W-:Y:S01]  /*2a90*/  IMAD R3, R26, R23, R2 ;  /* 0x000000171a037224 */ /* 0x000fe200078e0202 */
[----:B------:R-:W-:Y:S02]  /*2aa0*/  LEA R2, P0, R22, R12, 0x3 ;  /* 0x0000000c16027211 */ /* 0x000fe400078018ff */
[----:B------:R-:W-:Y:S01]  /*2ab0*/  IADD3 R12, P1, R12, UR4, RZ ;  /* 0x000000040c0c7c10 */ /* 0x000fe2000ff3e0ff */
[----:B------:R-:W-:Y:S01]  /*2ac0*/  IMAD.IADD R13, R13, 0x1, R3 ;  /* 0x000000010d0d7824 */ /* 0x000fe200078e0203 */
[----:B------:R-:W-:-:S04]  /*2ad0*/  IADD3 R2, P2, R2, UR4, RZ ;  /* 0x0000000402027c10 */ /* 0x000fc8000ff5e0ff */
[----:B------:R-:W-:Y:S02]  /*2ae0*/  LEA.HI.X R3, R22, R13, R23, 0x3, P0 ;  /* 0x0000000d16037211 */ /* 0x000fe400000f1c17 */
[----:B---3-5:R-:W-:Y:S02]  /*2af0*/  FSETP.NEU.AND P0, PT, R11, RZ, PT ;  /* 0x000000ff0b00720b */ /* 0x028fe40003f0d000 */
[----:B------:R-:W-:Y:S02]  /*2b00*/  IADD3.X R13, R13, UR5, RZ, P1, !PT ;  /* 0x000000050d0d7c10 */ /* 0x000fe40008ffe4ff */
[----:B------:R-:W-:-:S09]  /*2b10*/  IADD3.X R3, R3, UR5, RZ, P2, !PT ;  /* 0x0000000503037c10 */ /* 0x000fd200097fe4ff */
[----:B------:R-:W-:Y:S05]  /*2b20*/  @!P0 BRA `(.L_x_39) ;  /* 0x0000001c00188947 */ /* 0x000fea0003800000 */
[----:B------:R-:W-:Y:S01]  /*2b30*/  ULDC.64 UR4, c[0x0][0x5b8] ;  /* 0x00016e0000047ab9 */ /* 0x000fe20000000a00 */
[----:B------:R-:W-:Y:S01]  /*2b40*/  ULDC.64 UR8, c[0x0][0x5a8] ;  /* 0x00016a0000087ab9 */ /* 0x000fe20000000a00 */
[----:B------:R-:W-:Y:S01]  /*2b50*/  IMAD.WIDE.U32 R14, R4, UR4, R14 ;  /* 0x00000004040e7c25 */ /* 0x000fe2000f8e000e */
[----:B------:R-:W-:Y:S03]  /*2b60*/  BSSY B1, `(.L_x_40) ;  /* 0x0000010000017945 */ /* 0x000fe60003800000 */
[----:B------:R-:W-:Y:S01]  /*2b70*/  IMAD R23, R30, UR4, RZ ;  /* 0x000000041e177c24 */ /* 0x000fe2000f8e02ff */
[----:B------:R-:W-:-:S03]  /*2b80*/  IADD3 R22, P0, R28, R14, RZ ;  /* 0x0000000e1c167210 */ /* 0x000fc60007f1e0ff */
[----:B------:R-:W-:Y:S01]  /*2b90*/  IMAD R23, R4, UR5, R23 ;  /* 0x0000000504177c24 */ /* 0x000fe2000f8e0217 */
[----:B------:R-:W-:Y:S01]  /*2ba0*/  ULDC.64 UR4, c[0x0][0x5b0] ;  /* 0x00016c0000047ab9 */ /* 0x000fe20000000a00 */
[----:B------:R-:W-:-:S03]  /*2bb0*/  PRMT R4, RZ, 0x7610, R4 ;  /* 0x00007610ff047816 */ /* 0x000fc60000000004 */
[----:B------:R-:W-:Y:S01]  /*2bc0*/  IADD3.X R23, R29, R15, R23, P0, !PT ;  /* 0x0000000f1d177210 */ /* 0x000fe200007fe417 */
[----:B------:R-:W-:Y:S01]  /*2bd0*/  IMAD R29, R27, UR4, RZ ;  /* 0x000000041b1d7c24 */ /* 0x000fe2000f8e02ff */
[----:B------:R-:W-:Y:S01]  /*2be0*/  ISETP.GE.AND P0, PT, R25, 0x1, PT ;  /* 0x000000011900780c */ /* 0x000fe20003f06270 */
[----:B------:R-:W-:-:S03]  /*2bf0*/  IMAD.WIDE.U32 R14, R26, UR4, R22 ;  /* 0x000000041a0e7c25 */ /* 0x000fc6000f8e0016 */
[----:B------:R-:W-:Y:S01]  /*2c00*/  ISETP.LT.OR P2, PT, R24, 0x1, !P0 ;  /* 0x000000011800780c */ /* 0x000fe20004741670 */
[----:B------:R-:W-:Y:S01]  /*2c10*/  IMAD R29, R26, UR5, R29 ;  /* 0x000000051a1d7c24 */ /* 0x000fe2000f8e021d */
[----:B------:R-:W-:-:S04]  /*2c20*/  IADD3 R14, P1, R14, UR8, RZ ;  /* 0x000000080e0e7c10 */ /* 0x000fc8000ff3e0ff */
[----:B------:R-:W-:-:S07]  /*2c30*/  IADD3.X R15, R15, UR9, R29, P1, !PT ;  /* 0x000000090f0f7c10 */ /* 0x000fce0008ffe41d */
[----:B------:R-:W-:Y:S05]  /*2c40*/  @P2 BRA `(.L_x_41) ;  /* 0x0000000000042947 */ /* 0x000fea0003800000 */
[----:B------:R1:W5:Y:S02]  /*2c50*/  LDG.E.U8 R4, desc[UR22][R14.64] ;  /* 0x000000160e047981 */ /* 0x000364000c1e1100 */
.L_x_41:
[----:B------:R-:W-:Y:S05]  /*2c60*/  BSYNC B1 ;  /* 0x0000000000017941 */ /* 0x000fea0003800000 */
.L_x_40:
[----:B-----5:R-:W-:Y:S01]  /*2c70*/  LOP3.LUT R4, R4, 0xff, RZ, 0xc0, !PT ;  /* 0x000000ff04047812 */ /* 0x020fe200078ec0ff */
[----:B------:R-:W-:Y:S01]  /*2c80*/  BSSY B1, `(.L_x_42) ;  /* 0x000000c000017945 */ /* 0x000fe20003800000 */
[----:B------:R-:W-:Y:S02]  /*2c90*/  ISETP.GE.AND P1, PT, R25, 0x2, PT ;  /* 0x000000021900780c */ /* 0x000fe40003f26270 */
[----:B------:R-:W-:Y:S02]  /*2ca0*/  F2FP.F16.E5M2.UNPACK_B R4, R4 ;  /* 0x00000004ff04723e */ /* 0x000fe400020004ff */
[----:B------:R-:W-:-:S03]  /*2cb0*/  ISETP.LT.OR P3, PT, R24, 0x1, !P1 ;  /* 0x000000011800780c */ /* 0x000fc60004f61670 */
[----:B------:R-:W-:-:S05]  /*2cc0*/  HADD2.F32 R4, -RZ, R4.H0_H0 ;  /* 0x20000004ff047230 */ /* 0x000fca0000004100 */
[----:B------:R-:W-:-:S04]  /*2cd0*/  FMUL R4, R4, R11 ;  /* 0x0000000b04047220 */ /* 0x000fc80000400000 */
[----:B--2---:R-:W-:-:S05]  /*2ce0*/  FFMA R4, R85, R10, R4 ;  /* 0x0000000a55047223 */ /* 0x004fca0000000004 */
[----:B------:R-:W-:Y:S02]  /*2cf0*/  F2FP.SATFINITE.E5M2.F32.PACK_AB_MERGE_C R29, RZ, R4, RZ ;  /* 0x00000004ff1d723e */ /* 0x000fe400048060ff */
[----:B------:R-:W-:-:S03]  /*2d00*/  PRMT R4, RZ, 0x7610, R4 ;  /* 0x00007610ff047816 */ /* 0x000fc60000000004 */
[----:B------:R2:W-:Y:S01]  /*2d10*/  @!P2 STG.E.U8 desc[UR22][R12.64], R29 ;  /* 0x0000001d0c00a986 */ /* 0x0005e2000c101116 */
[----:B------:R-:W-:Y:S05]  /*2d20*/  @P3 BRA `(.L_x_43) ;  /* 0x0000000000043947 */ /* 0x000fea0003800000 */
[----:B------:R3:W5:Y:S02]  /*2d30*/  LDG.E.U8 R4, desc[UR22][R14.64+0x1] ;  /* 0x000001160e047981 */ /* 0x000764000c1e1100 */
.L_x_43:
[----:B------:R-:W-:Y:S05]  /*2d40*/  BSYNC B1 ;  /* 0x0000000000017941 */ /* 0x000fea0003800000 */
.L_x_42:
[----:B-----5:R-:W-:Y:S01]  /*2d50*/  LOP3.LUT R4, R4, 0xff, RZ, 0xc0, !PT ;  /* 0x000000ff04047812 */ /* 0x020fe200078ec0ff */
[----:B------:R-:W-:Y:S01]  /*2d60*/  BSSY B1, `(.L_x_44) ;  /* 0x0000012000017945 */ /* 0x000fe20003800000 */
[----:B--2---:R-:W-:Y:S02]  /*2d70*/  IADD3 R29, P2, R26, 0x8, RZ ;  /* 0x000000081a1d7810 */ /* 0x004fe40007f5e0ff */
[----:B------:R-:W-:Y:S02]  /*2d80*/  F2FP.F16.E5M2.UNPACK_B R4, R4 ;  /* 0x00000004ff04723e */ /* 0x000fe400020004ff */
[----:B------:R-:W-:Y:S01]  /*2d90*/  ISETP.LT.OR P0, PT, R24, 0x9, !P0 ;  /* 0x000000091800780c */ /* 0x000fe20004701670 */
[----:B------:R-:W-:Y:S02]  /*2da0*/  IMAD.X R26, RZ, RZ, R27, P2 ;  /* 0x000000ffff1a7224 */ /* 0x000fe400010e061b */
[----:B------:R-:W-:Y:S02]  /*2db0*/  HADD2.F32 R4, -RZ, R4.H0_H0 ;  /* 0x20000004ff047230 */ /* 0x000fe40000004100 */
[----:B------:R-:W-:-:S02]  /*2dc0*/  IMAD R26, R26, UR4, RZ ;  /* 0x000000041a1a7c24 */ /* 0x000fc4000f8e02ff */
[----:B------:R-:W-:-:S04]  /*2dd0*/  IMAD.WIDE.U32 R22, R29, UR4, R22 ;  /* 0x000000041d167c25 */ /* 0x000fc8000f8e0016 */
[----:B------:R-:W-:Y:S01]  /*2de0*/  FMUL R27, R4, R11 ;  /* 0x0000000b041b7220 */ /* 0x000fe20000400000 */
[----:B------:R-:W-:Y:S01]  /*2df0*/  PRMT R4, RZ, 0x7610, R4 ;  /* 0x00007610ff047816 */ /* 0x000fe20000000004 */
[----:B------:R-:W-:Y:S02]  /*2e00*/  IMAD R29, R29, UR5, R26 ;  /* 0x000000051d1d7c24 */ /* 0x000fe4000f8e021a */
[----:B------:R-:W-:Y:S01]  /*2e10*/  FFMA R27, R84, R10, R27 ;  /* 0x0000000a541b7223 */ /* 0x000fe2000000001b */
[----:B------:R-:W-:-:S04]  /*2e20*/  IADD3 R22, P2, R22, UR8, RZ ;  /* 0x0000000816167c10 */ /* 0x000fc8000ff5e0ff */
[----:B------:R-:W-:Y:S02]  /*2e30*/  F2FP.SATFINITE.E5M2.F32.PACK_AB_MERGE_C R27, RZ, R27, RZ ;  /* 0x0000001bff1b723e */ /* 0x000fe400048060ff */
[----:B------:R-:W-:-:S03]  /*2e40*/  IADD3.X R23, R23, UR9, R29, P2, !PT ;  /* 0x0000000917177c10 */ /* 0x000fc600097fe41d */
[----:B------:R2:W-:Y:S01]  /*2e50*/  @!P3 STG.E.U8 desc[UR22][R12.64+0x1], R27 ;  /* 0x0000011b0c00b986 */ /* 0x0005e2000c101116 */
[----:B------:R-:W-:Y:S05]  /*2e60*/  @P0 BRA `(.L_x_45) ;  /* 0x0000000000040947 */ /* 0x000fea0003800000 */
[----:B------:R4:W5:Y:S02]  /*2e70*/  LDG.E.U8 R4, desc[UR22][R22.64] ;  /* 0x0000001616047981 */ /* 0x000964000c1e1100 */
.L_x_45:
[----:B------:R-:W-:Y:S05]  /*2e80*/  BSYNC B1 ;  /* 0x0000000000017941 */ /* 0x000fea0003800000 */
.L_x_44:
[----:B-----5:R-:W-:Y:S01]  /*2e90*/  LOP3.LUT R4, R4, 0xff, RZ, 0xc0, !PT ;  /* 0x000000ff04047812 */ /* 0x020fe200078ec0ff */
[----:B------:R-:W-:Y:S01]  /*2ea0*/  BSSY B1, `(.L_x_46) ;  /* 0x000000b000017945 */ /* 0x000fe20003800000 */
[----:B------:R-:W-:Y:S02]  /*2eb0*/  ISETP.LT.OR P1, PT, R24, 0x9, !P1 ;  /* 0x000000091800780c */ /* 0x000fe40004f21670 */
[----:B------:R-:W-:-:S05]  /*2ec0*/  F2FP.F16.E5M2.UNPACK_B R4, R4 ;  /* 0x00000004ff04723e */ /* 0x000fca00020004ff */
[----:B------:R-:W-:-:S05]  /*2ed0*/  HADD2.F32 R4, -RZ, R4.H0_H0 ;  /* 0x20000004ff047230 */ /* 0x000fca0000004100 */
[----:B------:R-:W-:-:S04]  /*2ee0*/  FMUL R4, R4, R11 ;  /* 0x0000000b04047220 */ /* 0x000fc80000400000 */
[----:B------:R-:W-:-:S05]  /*2ef0*/  FFMA R4, R83, R10, R4 ;  /* 0x0000000a53047223 */ /* 0x000fca0000000004 */
[----:B--2---:R-:W-:Y:S02]  /*2f00*/  F2FP.SATFINITE.E5M2.F32.PACK_AB_MERGE_C R27, RZ, R4, RZ ;  /* 0x00000004ff1b723e */ /* 0x004fe400048060ff */
[----:B------:R-:W-:-:S03]  /*2f10*/  PRMT R4, RZ, 0x7610, R4 ;  /* 0x00007610ff047816 */ /* 0x000fc60000000004 */
[----:B------:R2:W-:Y:S01]  /*2f20*/  @!P0 STG.E.U8 desc[UR22][R2.64], R27 ;  /* 0x0000001b02008986 */ /* 0x0005e2000c101116 */
[----:B------:R-:W-:Y:S05]  /*2f30*/  @P1 BRA `(.L_x_47) ;  /* 0x0000000000041947 */ /* 0x000fea0003800000 */
[----:B------:R0:W5:Y:S02]  /*2f40*/  LDG.E.U8 R4, desc[UR22][R22.64+0x1] ;  /* 0x0000011616047981 */ /* 0x000164000c1e1100 */
.L_x_47:
[----:B------:R-:W-:Y:S05]  /*2f50*/  BSYNC B1 ;  /* 0x0000000000017941 */ /* 0x000fea0003800000 */
.L_x_46:
[----:B-----5:R-:W-:Y:S01]  /*2f60*/  LOP3.LUT R4, R4, 0xff, RZ, 0xc0, !PT ;  /* 0x000000ff04047812 */ /* 0x020fe200078ec0ff */
[----:B------:R-:W-:Y:S01]  /*2f70*/  BSSY B1, `(.L_x_48) ;  /* 0x000000c000017945 */ /* 0x000fe20003800000 */
[----:B------:R-:W-:Y:S02]  /*2f80*/  ISETP.GE.AND P0, PT, R25, 0x9, PT ;  /* 0x000000091900780c */ /* 0x000fe40003f06270 */
[----:B------:R-:W-:Y:S02]  /*2f90*/  F2FP.F16.E5M2.UNPACK_B R4, R4 ;  /* 0x00000004ff04723e */ /* 0x000fe400020004ff */
[----:B------:R-:W-:-:S03]  /*2fa0*/  ISETP.LT.OR P2, PT, R24, 0x1, !P0 ;  /* 0x000000011800780c */ /* 0x000fc60004741670 */
[----:B------:R-:W-:-:S05]  /*2fb0*/  HADD2.F32 R4, -RZ, R4.H0_H0 ;  /* 0x20000004ff047230 */ /* 0x000fca0000004100 */
[----:B--2---:R-:W-:Y:S01]  /*2fc0*/  FMUL R27, R4, R11 ;  /* 0x0000000b041b7220 */ /* 0x004fe20000400000 */
[----:B------:R-:W-:-:S03]  /*2fd0*/  PRMT R4, RZ, 0x7610, R4 ;  /* 0x00007610ff047816 */ /* 0x000fc60000000004 */
[----:B------:R-:W-:-:S05]  /*2fe0*/  FFMA R27, R82, R10, R27 ;  /* 0x0000000a521b7223 */ /* 0x000fca000000001b */
[----:B------:R-:W-:-:S05]  /*2ff0*/  F2FP.SATFINITE.E5M2.F32.PACK_AB_MERGE_C R27, RZ, R27, RZ ;  /* 0x0000001bff1b723e */ /* 0x000fca00048060ff */
[----:B------:R2:W-:Y:S01]  /*3000*/  @!P1 STG.E.U8 desc[UR22][R2.64+0x1], R27 ;  /* 0x0000011b02009986 */ /* 0x0005e2000c101116 */
[----:B------:R-:W-:Y:S05]  /*3010*/  @P2 BRA `(.L_x_49) ;  /* 0x0000000000042947 */ /* 0x000fea0003800000 */
[----:B------:R0:W5:Y:S02]  /*3020*/  LDG.E.U8 R4, desc[UR22][R14.64+0x8] ;  /* 0x000008160e047981 */ /* 0x000164000c1e1100 */
.L_x_49:
[----:B------:R-:W-:Y:S05]  /*3030*/  BSYNC B1 ;  /* 0x0000000000017941 */ /* 0x000fea0003800000 */
.L_x_48:
[----:B-----5:R-:W-:Y:S01]  /*3040*/  LOP3.LUT R4, R4, 0xff, RZ, 0xc0, !PT ;  /* 0x000000ff04047812 */ /* 0x020fe200078ec0ff */
[----:B------:R-:W-:Y:S01]  /*3050*/  BSSY B1, `(.L_x_50) ;  /* 0x000000c000017945 */ /* 0x000fe20003800000 */
[----:B------:R-:W-:Y:S02]  /*3060*/  ISETP.GE.AND P1, PT, R25, 0xa, PT ;  /* 0x0000000a1900780c */ /* 0x000fe40003f26270 */
[----:B------:R-:W-:Y:S02]  /*3070*/  F2FP.F16.E5M2.UNPACK_B R4, R4 ;  /* 0x00000004ff04723e */ /* 0x000fe400020004ff */
[----:B------:R-:W-:-:S03]  /*3080*/  ISETP.LT.OR P3, PT, R24, 0x1, !P1 ;  /* 0x000000011800780c */ /* 0x000fc60004f61670 */
        /* <DEDUP_REMOVED lines=8> */
.L_x_51:
[----:B------:R-:W-:Y:S05]  /*3110*/  BSYNC B1 ;  /* 0x0000000000017941 */ /* 0x000fea0003800000 */
.L_x_50:
[----:B-----5:R-:W-:Y:S01]  /*3120*/  LOP3.LUT R4, R4, 0xff, RZ, 0xc0, !PT ;  /* 0x000000ff04047812 */ /* 0x020fe200078ec0ff */
[----:B------:R-:W-:Y:S01]  /*3130*/  BSSY B1, `(.L_x_52) ;  /* 0x000000b000017945 */ /* 0x000fe20003800000 */
[----:B------:R-:W-:Y:S02]  /*3140*/  ISETP.LT.OR P0, PT, R24, 0x9, !P0 ;  /* 0x000000091800780c */ /* 0x000fe40004701670 */
[----:B------:R-:W-:-:S05]  /*3150*/  F2FP.F16.E5M2.UNPACK_B R4, R4 ;  /* 0x00000004ff04723e */ /* 0x000fca00020004ff */
        /* <DEDUP_REMOVED lines=8> */
.L_x_53:
[----:B------:R-:W-:Y:S05]  /*31e0*/  BSYNC B1 ;  /* 0x0000000000017941 */ /* 0x000fea0003800000 */
.L_x_52:
        /* <DEDUP_REMOVED lines=12> */
.L_x_55:
[----:B------:R-:W-:Y:S05]  /*32b0*/  BSYNC B1 ;  /* 0x0000000000017941 */ /* 0x000fea0003800000 */
.L_x_54:
        /* <DEDUP_REMOVED lines=13> */
.L_x_57:
[----:B------:R-:W-:Y:S05]  /*3390*/  BSYNC B1 ;  /* 0x0000000000017941 */ /* 0x000fea0003800000 */
.L_x_56:
        /* <DEDUP_REMOVED lines=13> */
.L_x_59:
[----:B------:R-:W-:Y:S05]  /*3470*/  BSYNC B1 ;  /* 0x0000000000017941 */ /* 0x000fea0003800000 */
.L_x_58:
        /* <DEDUP_REMOVED lines=12> */
.L_x_61:
[----:B------:R-:W-:Y:S05]  /*3540*/  BSYNC B1 ;  /* 0x0000000000017941 */ /* 0x000fea0003800000 */
.L_x_60:
        /* <DEDUP_REMOVED lines=12> */
.L_x_63:
[----:B------:R-:W-:Y:S05]  /*3610*/  BSYNC B1 ;  /* 0x0000000000017941 */ /* 0x000fea0003800000 */
.L_x_62:
        /* <DEDUP_REMOVED lines=13> */
.L_x_65:
[----:B------:R-:W-:Y:S05]  /*36f0*/  BSYNC B1 ;  /* 0x0000000000017941 */ /* 0x000fea0003800000 */
.L_x_64:
        /* <DEDUP_REMOVED lines=13> */
.L_x_67:
[----:B------:R-:W-:Y:S05]  /*37d0*/  BSYNC B1 ;  /* 0x0000000000017941 */ /* 0x000fea0003800000 */
.L_x_66:
        /* <DEDUP_REMOVED lines=12> */
.L_x_69:
[----:B------:R-:W-:Y:S05]  /*38a0*/  BSYNC B1 ;  /* 0x0000000000017941 */ /* 0x000fea0003800000 */
.L_x_68:
        /* <DEDUP_REMOVED lines=12> */
.L_x_71:
[----:B------:R-:W-:Y:S05]  /*3970*/  BSYNC B1 ;  /* 0x0000000000017941 */ /* 0x000fea0003800000 */
.L_x_70:
        /* <DEDUP_REMOVED lines=13> */
.L_x_73:
[----:B------:R-:W-:Y:S05]  /*3a50*/  BSYNC B1 ;  /* 0x0000000000017941 */ /* 0x000fea0003800000 */
.L_x_72:
        /* <DEDUP_REMOVED lines=13> */
.L_x_75:
[----:B------:R-:W-:Y:S05]  /*3b30*/  BSYNC B1 ;  /* 0x0000000000017941 */ /* 0x000fea0003800000 */
.L_x_74:
        /* <DEDUP_REMOVED lines=12> */
.L_x_77:
[----:B------:R-:W-:Y:S05]  /*3c00*/  BSYNC B1 ;  /* 0x0000000000017941 */ /* 0x000fea0003800000 */
.L_x_76:
        /* <DEDUP_REMOVED lines=12> */
.L_x_79:
[----:B------:R-:W-:Y:S05]  /*3cd0*/  BSYNC B1 ;  /* 0x0000000000017941 */ /* 0x000fea0003800000 */
.L_x_78:
        /* <DEDUP_REMOVED lines=13> */
.L_x_81:
[----:B------:R-:W-:Y:S05]  /*3db0*/  BSYNC B1 ;  /* 0x0000000000017941 */ /* 0x000fea0003800000 */
.L_x_80:
        /* <DEDUP_REMOVED lines=13> */
.L_x_83:
[----:B------:R-:W-:Y:S05]  /*3e90*/  BSYNC B1 ;  /* 0x0000000000017941 */ /* 0x000fea0003800000 */
.L_x_82:
        /* <DEDUP_REMOVED lines=12> */
.L_x_85:
[----:B------:R-:W-:Y:S05]  /*3f60*/  BSYNC B1 ;  /* 0x0000000000017941 */ /* 0x000fea0003800000 */
.L_x_84:
        /* <DEDUP_REMOVED lines=12> */
.L_x_87:
[----:B------:R-:W-:Y:S05]  /*4030*/  BSYNC B1 ;  /* 0x0000000000017941 */ /* 0x000fea0003800000 */
.L_x_86:
        /* <DEDUP_REMOVED lines=13> */
.L_x_89:
[----:B------:R-:W-:Y:S05]  /*4110*/  BSYNC B1 ;  /* 0x0000000000017941 */ /* 0x000fea0003800000 */
.L_x_88:
        /* <DEDUP_REMOVED lines=13> */
.L_x_91:
[----:B------:R-:W-:Y:S05]  /*41f0*/  BSYNC B1 ;  /* 0x0000000000017941 */ /* 0x000fea0003800000 */
.L_x_90:
        /* <DEDUP_REMOVED lines=12> */
.L_x_93:
[----:B------:R-:W-:Y:S05]  /*42c0*/  BSYNC B1 ;  /* 0x0000000000017941 */ /* 0x000fea0003800000 */
.L_x_92:
        /* <DEDUP_REMOVED lines=12> */
.L_x_95:
[----:B------:R-:W-:Y:S05]  /*4390*/  BSYNC B1 ;  /* 0x0000000000017941 */ /* 0x000fea0003800000 */
.L_x_94:
        /* <DEDUP_REMOVED lines=13> */
.L_x_97:
[----:B------:R-:W-:Y:S05]  /*4470*/  BSYNC B1 ;  /* 0x0000000000017941 */ /* 0x000fea0003800000 */
.L_x_96:
        /* <DEDUP_REMOVED lines=8> */
[----:B------:R-:W-:Y:S02]  /*4500*/  F2FP.SATFINITE.E5M2.F32.PACK_AB_MERGE_C R25, RZ, R4, RZ ;  /* 0x00000004ff19723e */ /* 0x000fe400048060ff */
[----:B------:R-:W-:-:S03]  /*4510*/  PRMT R4, RZ, 0x7610, R4 ;  /* 0x00007610ff047816 */ /* 0x000fc60000000004 */
[----:B------:R0:W-:Y:S01]  /*4520*/  @!P2 STG.E.U8 desc[UR22][R12.64+0x38], R25 ;  /* 0x000038190c00a986 */ /* 0x0001e2000c101116 */
[----:B------:R-:W-:Y:S05]  /*4530*/  @P3 BRA `(.L_x_99) ;  /* 0x0000000000043947 */ /* 0x000fea0003800000 */
[----:B------:R0:W5:Y:S02]  /*4540*/  LDG.E.U8 R4, desc[UR22][R14.64+0x39] ;  /* 0x000039160e047981 */ /* 0x000164000c1e1100 */
.L_x_99:
[----:B------:R-:W-:Y:S05]  /*4550*/  BSYNC B1 ;  /* 0x0000000000017941 */ /* 0x000fea0003800000 */
.L_x_98:
[----:B-----5:R-:W-:Y:S01]  /*4560*/  LOP3.LUT R4, R4, 0xff, RZ, 0xc0, !PT ;  /* 0x000000ff04047812 */ /* 0x020fe200078ec0ff */
[----:B------:R-:W-:Y:S01]  /*4570*/  BSSY B1, `(.L_x_100) ;  /* 0x000000b000017945 */ /* 0x000fe20003800000 */
[----:B------:R-:W-:Y:S02]  /*4580*/  ISETP.LT.OR P0, PT, R24, 0x9, !P0 ;  /* 0x000000091800780c */ /* 0x000fe40004701670 */
[----:B------:R-:W-:-:S05]  /*4590*/  F2FP.F16.E5M2.UNPACK_B R4, R4 ;  /* 0x00000004ff04723e */ /* 0x000fca00020004ff */
[----:B------:R-:W-:-:S05]  /*45a0*/  HADD2.F32 R4, -RZ, R4.H0_H0 ;  /* 0x20000004ff047230 */ /* 0x000fca0000004100 */
[----:B01-3--:R-:W-:Y:S01]  /*45b0*/  FMUL R15, R4, R11 ;  /* 0x0000000b040f7220 */ /* 0x00bfe20000400000 */
[----:B------:R-:W-:-:S03]  /*45c0*/  PRMT R4, RZ, 0x7610, R4 ;  /* 0x00007610ff047816 */ /* 0x000fc60000000004 */
[----:B------:R-:W-:-:S05]  /*45d0*/  FFMA R15, R56, R10, R15 ;  /* 0x0000000a380f7223 */ /* 0x000fca000000000f */
[----:B------:R-:W-:-:S05]  /*45e0*/  F2FP.SATFINITE.E5M2.F32.PACK_AB_MERGE_C R15, RZ, R15, RZ ;  /* 0x0000000fff0f723e */ /* 0x000fca00048060ff */
[----:B------:R0:W-:Y:S01]  /*45f0*/  @!P3 STG.E.U8 desc[UR22][R12.64+0x39], R15 ;  /* 0x0000390f0c00b986 */ /* 0x0001e2000c101116 */
[----:B------:R-:W-:Y:S05]  /*4600*/  @P0 BRA `(.L_x_101) ;  /* 0x0000000000040947 */ /* 0x000fea0003800000 */
[----:B------:R1:W5:Y:S02]  /*4610*/  LDG.E.U8 R4, desc[UR22][R22.64+0x38] ;  /* 0x0000381616047981 */ /* 0x000364000c1e1100 */
.L_x_101:
[----:B------:R-:W-:Y:S05]  /*4620*/  BSYNC B1 ;  /* 0x0000000000017941 */ /* 0x000fea0003800000 */
.L_x_100:
[----:B-----5:R-:W-:Y:S01]  /*4630*/  LOP3.LUT R4, R4, 0xff, RZ, 0xc0, !PT ;  /* 0x000000ff04047812 */ /* 0x020fe200078ec0ff */
[----:B------:R-:W-:Y:S01]  /*4640*/  BSSY B1, `(.L_x_102) ;  /* 0x000000b000017945 */ /* 0x000fe20003800000 */
[----:B------:R-:W-:Y:S02]  /*4650*/  ISETP.LT.OR P1, PT, R24, 0x9, !P1 ;  /* 0x000000091800780c */ /* 0x000fe40004f21670 */
[----:B------:R-:W-:-:S05]  /*4660*/  F2FP.F16.E5M2.UNPACK_B R4, R4 ;  /* 0x00000004ff04723e */ /* 0x000fca00020004ff */
[----:B------:R-:W-:-:S05]  /*4670*/  HADD2.F32 R4, -RZ, R4.H0_H0 ;  /* 0x20000004ff047230 */ /* 0x000fca0000004100 */
[----:B------:R-:W-:-:S04]  /*4680*/  FMUL R4, R4, R11 ;  /* 0x0000000b04047220 */ /* 0x000fc80000400000 */
[----:B------:R-:W-:-:S05]  /*4690*/  FFMA R4, R21, R10, R4 ;  /* 0x0000000a15047223 */ /* 0x000fca0000000004 */
[----:B0-----:R-:W-:Y:S02]  /*46a0*/  F2FP.SATFINITE.E5M2.F32.PACK_AB_MERGE_C R13, RZ, R4, RZ ;  /* 0x00000004ff0d723e */ /* 0x001fe400048060ff */
[----:B------:R-:W-:-:S03]  /*46b0*/  PRMT R4, RZ, 0x7610, R4 ;  /* 0x00007610ff047816 */ /* 0x000fc60000000004 */
[----:B------:R0:W-:Y:S01]  /*46c0*/  @!P0 STG.E.U8 desc[UR22][R2.64+0x38], R13 ;  /* 0x0000380d02008986 */ /* 0x0001e2000c101116 */
[----:B------:R-:W-:Y:S05]  /*46d0*/  @P1 BRA `(.L_x_103) ;  /* 0x0000000000041947 */ /* 0x000fea0003800000 */
[----:B------:R3:W5:Y:S02]  /*46e0*/  LDG.E.U8 R4, desc[UR22][R22.64+0x39] ;  /* 0x0000391616047981 */ /* 0x000764000c1e1100 */
.L_x_103:
[----:B------:R-:W-:Y:S05]  /*46f0*/  BSYNC B1 ;  /* 0x0000000000017941 */ /* 0x000fea0003800000 */
.L_x_102:
[----:B------:R-:W-:Y:S05]  /*4700*/  @P1 BRA `(.L_x_104) ;  /* 0x0000000800601947 */ /* 0x000fea0003800000 */
[----:B-----5:R-:W-:-:S04]  /*4710*/  LOP3.LUT R4, R4, 0xff, RZ, 0xc0, !PT ;  /* 0x000000ff04047812 */ /* 0x020fc800078ec0ff */
[----:B------:R-:W-:-:S05]  /*4720*/  F2FP.F16.E5M2.UNPACK_B R4, R4 ;  /* 0x00000004ff04723e */ /* 0x000fca00020004ff */
[----:B------:R-:W-:-:S05]  /*4730*/  HADD2.F32 R4, -RZ, R4.H0_H0 ;  /* 0x20000004ff047230 */ /* 0x000fca0000004100 */
[----:B0-----:R-:W-:-:S04]  /*4740*/  FMUL R13, R4, R11 ;  /* 0x0000000b040d7220 */ /* 0x001fc80000400000 */
[----:B------:R-:W-:-:S05]  /*4750*/  FFMA R13, R20, R10, R13 ;  /* 0x0000000a140d7223 */ /* 0x000fca000000000d */
[----:B------:R-:W-:-:S05]  /*4760*/  F2FP.SATFINITE.E5M2.F32.PACK_AB_MERGE_C R13, RZ, R13, RZ ;  /* 0x0000000dff0d723e */ /* 0x000fca00048060ff */
[----:B------:R0:W-:Y:S01]  /*4770*/  STG.E.U8 desc[UR22][R2.64+0x39], R13 ;  /* 0x0000390d02007986 */ /* 0x0001e2000c101116 */
[----:B------:R-:W-:Y:S05]  /*4780*/  BRA `(.L_x_104) ;  /* 0x0000000800407947 */ /* 0x000fea0003800000 */
.L_x_39:
[----:B------:R-:W-:Y:S01]  /*4790*/  ISETP.GE.AND P0, PT, R25, 0x1, PT ;  /* 0x000000011900780c */ /* 0x000fe20003f06270 */
[-C--:B--2---:R-:W-:Y:S01]  /*47a0*/  FMUL R85, R85, R10.reuse ;  /* 0x0000000a55557220 */ /* 0x084fe20000400000 */
[----:B------:R-:W-:Y:S01]  /*47b0*/  ISETP.GE.AND P1, PT, R25, 0x2, PT ;  /* 0x000000021900780c */ /* 0x000fe20003f26270 */
[-C--:B------:R-:W-:Y:S01]  /*47c0*/  FMUL R84, R84, R10.reuse ;  /* 0x0000000a54547220 */ /* 0x080fe20000400000 */
[C---:B------:R-:W-:Y:S01]  /*47d0*/  ISETP.LT.OR P2, PT, R24.reuse, 0x1, !P0 ;  /* 0x000000011800780c */ /* 0x040fe20004741670 */
[-C--:B------:R-:W-:Y:S01]  /*47e0*/  FMUL R83, R83, R10.reuse ;  /* 0x0000000a53537220 */ /* 0x080fe20000400000 */
[----:B------:R-:W-:Y:S01]  /*47f0*/  ISETP.LT.OR P3, PT, R24, 0x1, !P1 ;  /* 0x000000011800780c */ /* 0x000fe20004f61670 */
[-C--:B------:R-:W-:Y:S01]  /*4800*/  FMUL R82, R82, R10.reuse ;  /* 0x0000000a52527220 */ /* 0x080fe20000400000 */
[----:B------:R-:W-:Y:S01]  /*4810*/  ISETP.LT.OR P0, PT, R24, 0x9, !P0 ;  /* 0x000000091800780c */ /* 0x000fe20004701670 */
[-C--:B------:R-:W-:Y:S01]  /*4820*/  FMUL R81, R81, R10.reuse ;  /* 0x0000000a51517220 */ /* 0x080fe20000400000 */
[----:B------:R-:W-:Y:S01]  /*4830*/  F2FP.SATFINITE.E5M2.F32.PACK_AB_MERGE_C R85, RZ, R85, RZ ;  /* 0x00000055ff55723e */ /* 0x000fe200048060ff */
[----:B------:R-:W-:Y:S01]  /*4840*/  FMUL R80, R80, R10 ;  /* 0x0000000a50507220 */ /* 0x000fe20000400000 */
[----:B------:R-:W-:Y:S01]  /*4850*/  F2FP.SATFINITE.E5M2.F32.PACK_AB_MERGE_C R15, RZ, R84, RZ ;  /* 0x00000054ff0f723e */ /* 0x000fe200048060ff */
[-C--:B------:R-:W-:Y:S01]  /*4860*/  FMUL R78, R78, R10.reuse ;  /* 0x0000000a4e4e7220 */ /* 0x080fe20000400000 */
[----:B------:R-:W-:Y:S01]  /*4870*/  F2FP.SATFINITE.E5M2.F32.PACK_AB_MERGE_C R83, RZ, R83, RZ ;  /* 0x00000053ff53723e */ /* 0x000fe200048060ff */
[-C--:B------:R-:W-:Y:S01]  /*4880*/  FMUL R79, R79, R10.reuse ;  /* 0x0000000a4f4f7220 */ /* 0x080fe20000400000 */
[----:B------:R-:W-:Y:S01]  /*4890*/  F2FP.SATFINITE.E5M2.F32.PACK_AB_MERGE_C R81, RZ, R81, RZ ;  /* 0x00000051ff51723e */ /* 0x000fe200048060ff */
[----:B------:R-:W-:Y:S01]  /*48a0*/  @!P2 STG.E.U8 desc[UR22][R12.64], R85 ;  /* 0x000000550c00a986 */ /* 0x000fe2000c101116 */
[C---:B------:R-:W-:Y:S01]  /*48b0*/  ISETP.GE.AND P2, PT, R25.reuse, 0x9, PT ;  /* 0x000000091900780c */ /* 0x040fe20003f46270 */
[----:B------:R-:W-:Y:S01]  /*48c0*/  FMUL R76, R76, R10 ;  /* 0x0000000a4c4c7220 */ /* 0x000fe20000400000 */
[----:B------:R-:W-:Y:S01]  /*48d0*/  F2FP.SATFINITE.E5M2.F32.PACK_AB_MERGE_C R23, RZ, R80, RZ ;  /* 0x00000050ff17723e */ /* 0x000fe200048060ff */
[----:B------:R1:W-:Y:S01]  /*48e0*/  @!P3 STG.E.U8 desc[UR22][R12.64+0x1], R15 ;  /* 0x0000010f0c00b986 */ /* 0x0003e2000c101116 */
[----:B------:R-:W-:Y:S01]  /*48f0*/  ISETP.GE.AND P3, PT, R25, 0xa, PT ;  /* 0x0000000a1900780c */ /* 0x000fe20003f66270 */
[-C--:B------:R-:W-:Y:S01]  /*4900*/  FMUL R77, R77, R10.reuse ;  /* 0x0000000a4d4d7220 */ /* 0x080fe20000400000 */
[C---:B------:R-:W-:Y:S01]  /*4910*/  ISETP.LT.OR P4, PT, R24.reuse, 0x1, !P2 ;  /* 0x000000011800780c */ /* 0x040fe20005781670 */
[----:B------:R-:W-:Y:S01]  /*4920*/  @!P0 STG.E.U8 desc[UR22][R2.64], R83 ;  /* 0x0000005302008986 */ /* 0x000fe2000c101116 */
[C---:B------:R-:W-:Y:S01]  /*4930*/  ISETP.LT.OR P0, PT, R24.reuse, 0x9, !P1 ;  /* 0x000000091800780c */ /* 0x040fe20004f01670 */
[-C--:B------:R-:W-:Y:S01]  /*4940*/  FMUL R75, R75, R10.reuse ;  /* 0x0000000a4b4b7220 */ /* 0x080fe20000400000 */
[----:B------:R-:W-:Y:S01]  /*4950*/  ISETP.LT.OR P5, PT, R24, 0x1, !P3 ;  /* 0x000000011800780c */ /* 0x000fe20005fa1670 */
[-C--:B------:R-:W-:Y:S01]  /*4960*/  FMUL R74, R74, R10.reuse ;  /* 0x0000000a4a4a7220 */ /* 0x080fe20000400000 */
[C---:B------:R-:W-:Y:S01]  /*4970*/  ISETP.LT.OR P1, PT, R24.reuse, 0x9, !P2 ;  /* 0x000000091800780c */ /* 0x040fe20005721670 */
[-C--:B------:R-:W-:Y:S01]  /*4980*/  FMUL R73, R73, R10.reuse ;  /* 0x0000000a49497220 */ /* 0x080fe20000400000 */
[----:B------:R-:W-:Y:S01]  /*4990*/  ISETP.LT.OR P2, PT, R24, 0x9, !P3 ;  /* 0x000000091800780c */ /* 0x000fe20005f41670 */
[----:B------:R-:W-:Y:S01]  /*49a0*/  FMUL R72, R72, R10 ;  /* 0x0000000a48487220 */ /* 0x000fe20000400000 */
[----:B-1----:R-:W-:Y:S01]  /*49b0*/  F2FP.SATFINITE.E5M2.F32.PACK_AB_MERGE_C R15, RZ, R82, RZ ;  /* 0x00000052ff0f723e */ /* 0x002fe200048060ff */
[----:B------:R-:W-:Y:S01]  /*49c0*/  FMUL R71, R71, R10 ;  /* 0x0000000a47477220 */ /* 0x000fe20000400000 */
[----:B------:R-:W-:Y:S01]  /*49d0*/  F2FP.SATFINITE.E5M2.F32.PACK_AB_MERGE_C R27, RZ, R78, RZ ;  /* 0x0000004eff1b723e */ /* 0x000fe200048060ff */
[-C--:B------:R-:W-:Y:S01]  /*49e0*/  FMUL R70, R70, R10.reuse ;  /* 0x0000000a46467220 */ /* 0x080fe20000400000 */
[----:B------:R-:W-:Y:S01]  /*49f0*/  F2FP.SATFINITE.E5M2.F32.PACK_AB_MERGE_C R79, RZ, R79, RZ ;  /* 0x0000004fff4f723e */ /* 0x000fe200048060ff */
[----:B------:R1:W-:Y:S01]  /*4a00*/  @!P0 STG.E.U8 desc[UR22][R2.64+0x1], R15 ;  /* 0x0000010f02008986 */ /* 0x0003e2000c101116 */
[----:B------:R-:W-:Y:S01]  /*4a10*/  ISETP.GE.AND P0, PT, R25, 0x19, PT ;  /* 0x000000191900780c */ /* 0x000fe20003f06270 */
[-C--:B------:R-:W-:Y:S01]  /*4a20*/  FMUL R69, R69, R10.reuse ;  /* 0x0000000a45457220 */ /* 0x080fe20000400000 */
[----:B------:R-:W-:Y:S01]  /*4a30*/  F2FP.SATFINITE.E5M2.F32.PACK_AB_MERGE_C R77, RZ, R77, RZ ;  /* 0x0000004dff4d723e */ /* 0x000fe200048060ff */
[----:B------:R-:W-:Y:S01]  /*4a40*/  @!P4 STG.E.U8 desc[UR22][R12.64+0x8], R81 ;  /* 0x000008510c00c986 */ /* 0x000fe2000c101116 */
[----:B------:R-:W-:Y:S01]  /*4a50*/  F2FP.SATFINITE.E5M2.F32.PACK_AB_MERGE_C R75, RZ, R75, RZ ;  /* 0x0000004bff4b723e */ /* 0x000fe200048060ff */
[-C--:B------:R-:W-:Y:S01]  /*4a60*/  FMUL R68, R68, R10.reuse ;  /* 0x0000000a44447220 */ /* 0x080fe20000400000 */
[----:B------:R-:W-:Y:S01]  /*4a70*/  F2FP.SATFINITE.E5M2.F32.PACK_AB_MERGE_C R73, RZ, R73, RZ ;  /* 0x00000049ff49723e */ /* 0x000fe200048060ff */
[----:B------:R2:W-:Y:S01]  /*4a80*/  @!P5 STG.E.U8 desc[UR22][R12.64+0x9], R23 ;  /* 0x000009170c00d986 */ /* 0x0005e2000c101116 */
[----:B------:R-:W-:Y:S01]  /*4a90*/  ISETP.LT.OR P5, PT, R24, 0x1, !P0 ;  /* 0x000000011800780c */ /* 0x000fe200047a1670 */
[-C--:B------:R-:W-:Y:S01]  /*4aa0*/  FMUL R66, R66, R10.reuse ;  /* 0x0000000a42427220 */ /* 0x080fe20000400000 */
[C---:B------:R-:W-:Y:S01]  /*4ab0*/  ISETP.LT.OR P0, PT, R24.reuse, 0x9, !P0 ;  /* 0x000000091800780c */ /* 0x040fe20004701670 */
[----:B------:R3:W-:Y:S01]  /*4ac0*/  @!P2 STG.E.U8 desc[UR22][R2.64+0x9], R27 ;  /* 0x0000091b0200a986 */ /* 0x0007e2000c101116 */
[----:B------:R-:W-:Y:S01]  /*4ad0*/  ISETP.GE.AND P2, PT, R25, 0x12, PT ;  /* 0x000000121900780c */ /* 0x000fe20003f46270 */
[----:B------:R-:W-:Y:S01]  /*4ae0*/  FMUL R67, R67, R10 ;  /* 0x0000000a43437220 */ /* 0x000fe20000400000 */
[----:B-1----:R-:W-:Y:S01]  /*4af0*/  F2FP.SATFINITE.E5M2.F32.PACK_AB_MERGE_C R15, RZ, R76, RZ ;  /* 0x0000004cff0f723e */ /* 0x002fe200048060ff */
[----:B------:R-:W-:Y:S01]  /*4b00*/  @!P1 STG.E.U8 desc[UR22][R2.64+0x8], R79 ;  /* 0x0000084f02009986 */ /* 0x000fe2000c101116 */
[----:B------:R-:W-:Y:S01]  /*4b10*/  ISETP.GE.AND P1, PT, R25, 0x11, PT ;  /* 0x000000111900780c */ /* 0x000fe20003f26270 */
[-C--:B------:R-:W-:Y:S01]  /*4b20*/  FMUL R65, R65, R10.reuse ;  /* 0x0000000a41417220 */ /* 0x080fe20000400000 */
[----:B------:R-:W-:Y:S01]  /*4b30*/  ISETP.LT.OR P3, PT, R24, 0x1, !P2 ;  /* 0x000000011800780c */ /* 0x000fe20005761670 */
[-C--:B------:R-:W-:Y:S01]  /*4b40*/  FMUL R64, R64, R10.reuse ;  /* 0x0000000a40407220 */ /* 0x080fe20000400000 */
[C---:B------:R-:W-:Y:S01]  /*4b50*/  ISETP.LT.OR P4, PT, R24.reuse, 0x1, !P1 ;  /* 0x000000011800780c */ /* 0x040fe20004f81670 */
[-C--:B------:R-:W-:Y:S01]  /*4b60*/  FMUL R63, R63, R10.reuse ;  /* 0x0000000a3f3f7220 */ /* 0x080fe20000400000 */
[----:B------:R-:W-:Y:S01]  /*4b70*/  ISETP.LT.OR P1, PT, R24, 0x9, !P1 ;  /* 0x000000091800780c */ /* 0x000fe20004f21670 */
[-C--:B------:R-:W-:Y:S01]  /*4b80*/  FMUL R62, R62, R10.reuse ;  /* 0x0000000a3e3e7220 */ /* 0x080fe20000400000 */
[----:B------:R-:W-:Y:S01]  /*4b90*/  ISETP.LT.OR P2, PT, R24, 0x9, !P2 ;  /* 0x000000091800780c */ /* 0x000fe20005741670 */
[----:B------:R-:W-:Y:S01]  /*4ba0*/  FMUL R61, R61, R10 ;  /* 0x0000000a3d3d7220 */ /* 0x000fe20000400000 */
[----:B--2---:R-:W-:Y:S01]  /*4bb0*/  F2FP.SATFINITE.E5M2.F32.PACK_AB_MERGE_C R23, RZ, R74, RZ ;  /* 0x0000004aff17723e */ /* 0x004fe200048060ff */
[-C--:B------:R-:W-:Y:S01]  /*4bc0*/  FMUL R60, R60, R10.reuse ;  /* 0x0000000a3c3c7220 */ /* 0x080fe20000400000 */
[----:B------:R-:W-:Y:S01]  /*4bd0*/  F2FP.SATFINITE.E5M2.F32.PACK_AB_MERGE_C R71, RZ, R71, RZ ;  /* 0x00000047ff47723e */ /* 0x000fe200048060ff */
[-C--:B------:R-:W-:Y:S01]  /*4be0*/  FMUL R59, R59, R10.reuse ;  /* 0x0000000a3b3b7220 */ /* 0x080fe20000400000 */
[----:B------:R-:W-:Y:S01]  /*4bf0*/  F2FP.SATFINITE.E5M2.F32.PACK_AB_MERGE_C R69, RZ, R69, RZ ;  /* 0x00000045ff45723e */ /* 0x000fe200048060ff */
[----:B------:R1:W-:Y:S01]  /*4c00*/  @!P3 STG.E.U8 desc[UR22][R12.64+0x11], R15 ;  /* 0x0000110f0c00b986 */ /* 0x0003e2000c101116 */
[----:B------:R-:W-:Y:S01]  /*4c10*/  ISETP.GE.AND P3, PT, R25, 0x1a, PT ;  /* 0x0000001a1900780c */ /* 0x000fe20003f66270 */
[----:B------:R-:W-:Y:S01]  /*4c20*/  FMUL R58, R58, R10 ;  /* 0x0000000a3a3a7220 */ /* 0x000fe20000400000 */
[----:B---3--:R-:W-:Y:S01]  /*4c30*/  F2FP.SATFINITE.E5M2.F32.PACK_AB_MERGE_C R27, RZ, R68, RZ ;  /* 0x00000044ff1b723e */ /* 0x008fe200048060ff */
[----:B------:R-:W-:Y:S01]  /*4c40*/  @!P4 STG.E.U8 desc[UR22][R12.64+0x10], R77 ;  /* 0x0000104d0c00c986 */ /* 0x000fe2000c101116 */
[C---:B------:R-:W-:Y:S01]  /*4c50*/  ISETP.LT.OR P4, PT, R24.reuse, 0x1, !P3 ;  /* 0x000000011800780c */ /* 0x040fe20005f81670 */
[-C--:B------:R-:W-:Y:S01]  /*4c60*/  FMUL R57, R57, R10.reuse ;  /* 0x0000000a39397220 */ /* 0x080fe20000400000 */
[----:B------:R-:W-:Y:S01]  /*4c70*/  ISETP.LT.OR P3, PT, R24, 0x9, !P3 ;  /* 0x000000091800780c */ /* 0x000fe20005f61670 */
[----:B------:R-:W-:Y:S01]  /*4c80*/  @!P1 STG.E.U8 desc[UR22][R2.64+0x10], R75 ;  /* 0x0000104b02009986 */ /* 0x000fe2000c101116 */
[C---:B------:R-:W-:Y:S01]  /*4c90*/  ISETP.GE.AND P1, PT, R25.reuse, 0x22, PT ;  /* 0x000000221900780c */ /* 0x040fe20003f26270 */
[-C--:B------:R-:W-:Y:S01]  /*4ca0*/  FMUL R56, R56, R10.reuse ;  /* 0x0000000a38387220 */ /* 0x080fe20000400000 */
[----:B------:R-:W-:Y:S01]  /*4cb0*/  F2FP.SATFINITE.E5M2.F32.PACK_AB_MERGE_C R67, RZ, R67, RZ ;  /* 0x00000043ff43723e */ /* 0x000fe200048060ff */
[----:B------:R2:W-:Y:S01]  /*4cc0*/  @!P2 STG.E.U8 desc[UR22][R2.64+0x11], R23 ;  /* 0x000011170200a986 */ /* 0x0005e2000c101116 */
[----:B------:R-:W-:Y:S01]  /*4cd0*/  ISETP.GE.AND P2, PT, R25, 0x21, PT ;  /* 0x000000211900780c */ /* 0x000fe20003f46270 */
[----:B------:R-:W-:Y:S01]  /*4ce0*/  FMUL R21, R21, R10 ;  /* 0x0000000a15157220 */ /* 0x000fe20000400000 */
[----:B-1----:R-:W-:Y:S01]  /*4cf0*/  F2FP.SATFINITE.E5M2.F32.PACK_AB_MERGE_C R15, RZ, R72, RZ ;  /* 0x00000048ff0f723e */ /* 0x002fe200048060ff */
[----:B------:R-:W-:Y:S01]  /*4d00*/  @!P5 STG.E.U8 desc[UR22][R12.64+0x18], R73 ;  /* 0x000018490c00d986 */ /* 0x000fe2000c101116 */
[----:B------:R-:W-:Y:S01]  /*4d10*/  ISETP.LT.OR P6, PT, R24, 0x1, !P2 ;  /* 0x000000011800780c */ /* 0x000fe200057c1670 */
[----:B------:R-:W-:Y:S01]  /*4d20*/  FMUL R20, R20, R10 ;  /* 0x0000000a14147220 */ /* 0x000fe20000400000 */
[C---:B------:R-:W-:Y:S01]  /*4d30*/  ISETP.LT.OR P5, PT, R24.reuse, 0x1, !P1 ;  /* 0x000000011800780c */ /* 0x040fe20004fa1670 */
[----:B------:R1:W-:Y:S01]  /*4d40*/  @!P4 STG.E.U8 desc[UR22][R12.64+0x19], R15 ;  /* 0x0000190f0c00c986 */ /* 0x0003e2000c101116 */
[----:B------:R-:W-:-:S02]  /*4d50*/  ISETP.LT.OR P1, PT, R24, 0x9, !P1 ;  /* 0x000000091800780c */ /* 0x000fc40004f21670 */
[C---:B------:R-:W-:Y:S01]  /*4d60*/  ISETP.LT.OR P2, PT, R24.reuse, 0x9, !P2 ;  /* 0x000000091800780c */ /* 0x040fe20005741670 */
[----:B------:R-:W-:Y:S01]  /*4d70*/  @!P0 STG.E.U8 desc[UR22][R2.64+0x18], R71 ;  /* 0x0000184702008986 */ /* 0x000fe2000c101116 */
[----:B--2---:R-:W-:Y:S02]  /*4d80*/  F2FP.SATFINITE.E5M2.F32.PACK_AB_MERGE_C R23, RZ, R70, RZ ;  /* 0x00000046ff17723e */ /* 0x004fe400048060ff */
[C---:B------:R-:W-:Y:S02]  /*4d90*/  ISETP.GE.AND P0, PT, R25.reuse, 0x29, PT ;  /* 0x000000291900780c */ /* 0x040fe40003f06270 */
[----:B------:R-:W-:Y:S01]  /*4da0*/  F2FP.SATFINITE.E5M2.F32.PACK_AB_MERGE_C R65, RZ, R65, RZ ;  /* 0x00000041ff41723e */ /* 0x000fe200048060ff */
[----:B------:R2:W-:Y:S01]  /*4db0*/  @!P3 STG.E.U8 desc[UR22][R2.64+0x19], R23 ;  /* 0x000019170200b986 */ /* 0x0005e2000c101116 */
[----:B------:R-:W-:Y:S02]  /*4dc0*/  ISETP.GE.AND P3, PT, R25, 0x2a, PT ;  /* 0x0000002a1900780c */ /* 0x000fe40003f66270 */
[----:B-1----:R-:W-:Y:S01]  /*4dd0*/  F2FP.SATFINITE.E5M2.F32.PACK_AB_MERGE_C R15, RZ, R66, RZ ;  /* 0x00000042ff0f723e */ /* 0x002fe200048060ff */
[----:B------:R-:W-:Y:S01]  /*4de0*/  @!P6 STG.E.U8 desc[UR22][R12.64+0x20], R69 ;  /* 0x000020450c00e986 */ /* 0x000fe2000c101116 */
[----:B------:R-:W-:-:S02]  /*4df0*/  ISETP.LT.OR P4, PT, R24, 0x1, !P0 ;  /* 0x000000011800780c */ /* 0x000fc40004781670 */
[C---:B------:R-:W-:Y:S01]  /*4e00*/  ISETP.LT.OR P0, PT, R24.reuse, 0x9, !P0 ;  /* 0x000000091800780c */ /* 0x040fe20004701670 */
[----:B------:R-:W-:Y:S01]  /*4e10*/  @!P5 STG.E.U8 desc[UR22][R12.64+0x21], R27 ;  /* 0x0000211b0c00d986 */ /* 0x000fe2000c101116 */
[C---:B------:R-:W-:Y:S02]  /*4e20*/  ISETP.LT.OR P5, PT, R24.reuse, 0x1, !P3 ;  /* 0x000000011800780c */ /* 0x040fe40005fa1670 */
[C---:B------:R-:W-:Y:S01]  /*4e30*/  ISETP.LT.OR P3, PT, R24.reuse, 0x9, !P3 ;  /* 0x000000091800780c */ /* 0x040fe20005f61670 */
[----:B------:R1:W-:Y:S01]  /*4e40*/  @!P1 STG.E.U8 desc[UR22][R2.64+0x21], R15 ;  /* 0x0000210f02009986 */ /* 0x0003e2000c101116 */
[----:B------:R-:W-:Y:S02]  /*4e50*/  ISETP.GE.AND P1, PT, R25, 0x31, PT ;  /* 0x000000311900780c */ /* 0x000fe40003f26270 */
[----:B--2---:R-:W-:Y:S01]  /*4e60*/  F2FP.SATFINITE.E5M2.F32.PACK_AB_MERGE_C R23, RZ, R64, RZ ;  /* 0x00000040ff17723e */ /* 0x004fe200048060ff */
[----:B------:R-:W-:Y:S01]  /*4e70*/  @!P2 STG.E.U8 desc[UR22][R2.64+0x20], R67 ;  /* 0x000020430200a986 */ /* 0x000fe2000c101116 */
[----:B------:R-:W-:-:S02]  /*4e80*/  ISETP.LT.OR P6, PT, R24, 0x1, !P1 ;  /* 0x000000011800780c */ /* 0x000fc40004fc1670 */
[----:B------:R-:W-:Y:S01]  /*4e90*/  F2FP.SATFINITE.E5M2.F32.PACK_AB_MERGE_C R63, RZ, R63, RZ ;  /* 0x0000003fff3f723e */ /* 0x000fe200048060ff */
[----:B------:R-:W-:Y:S01]  /*4ea0*/  @!P4 STG.E.U8 desc[UR22][R12.64+0x28], R65 ;  /* 0x000028410c00c986 */ /* 0x000fe2000c101116 */
[C---:B------:R-:W-:Y:S02]  /*4eb0*/  ISETP.GE.AND P4, PT, R25.reuse, 0x32, PT ;  /* 0x000000321900780c */ /* 0x040fe40003f86270 */
[----:B------:R-:W-:Y:S01]  /*4ec0*/  F2FP.SATFINITE.E5M2.F32.PACK_AB_MERGE_C R61, RZ, R61, RZ ;  /* 0x0000003dff3d723e */ /* 0x000fe200048060ff */
[----:B------:R2:W-:Y:S01]  /*4ed0*/  @!P5 STG.E.U8 desc[UR22][R12.64+0x29], R23 ;  /* 0x000029170c00d986 */ /* 0x0005e2000c101116 */
[----:B-1----:R-:W-:Y:S02]  /*4ee0*/  F2FP.SATFINITE.E5M2.F32.PACK_AB_MERGE_C R15, RZ, R62, RZ ;  /* 0x0000003eff0f723e */ /* 0x002fe400048060ff */
[----:B------:R-:W-:Y:S01]  /*4ef0*/  ISETP.LT.OR P5, PT, R24, 0x1, !P4 ;  /* 0x000000011800780c */ /* 0x000fe200067a1670 */
[----:B------:R-:W-:Y:S01]  /*4f00*/  @!P0 STG.E.U8 desc[UR22][R2.64+0x28], R63 ;  /* 0x0000283f02008986 */ /* 0x000fe2000c101116 */
[----:B------:R-:W-:-:S02]  /*4f10*/  ISETP.GE.AND P2, PT, R25, 0x39, PT ;  /* 0x000000391900780c */ /* 0x000fc40003f46270 */
[----:B------:R-:W-:Y:S01]  /*4f20*/  ISETP.GE.AND P0, PT, R25, 0x3a, PT ;  /* 0x0000003a1900780c */ /* 0x000fe20003f06270 */
[----:B------:R1:W-:Y:S01]  /*4f30*/  @!P3 STG.E.U8 desc[UR22][R2.64+0x29], R15 ;  /* 0x0000290f0200b986 */ /* 0x0003e2000c101116 */
[C---:B------:R-:W-:Y:S02]  /*4f40*/  ISETP.LT.OR P1, PT, R24.reuse, 0x9, !P1 ;  /* 0x000000091800780c */ /* 0x040fe40004f21670 */
[C---:B------:R-:W-:Y:S01]  /*4f50*/  ISETP.LT.OR P4, PT, R24.reuse, 0x9, !P4 ;  /* 0x000000091800780c */ /* 0x040fe20006781670 */
[----:B------:R-:W-:Y:S01]  /*4f60*/  @!P6 STG.E.U8 desc[UR22][R12.64+0x30], R61 ;  /* 0x0000303d0c00e986 */ /* 0x000fe2000c101116 */
[C---:B------:R-:W-:Y:S02]  /*4f70*/  ISETP.LT.OR P3, PT, R24.reuse, 0x1, !P2 ;  /* 0x000000011800780c */ /* 0x040fe40005761670 */
[C---:B------:R-:W-:Y:S02]  /*4f80*/  ISETP.LT.OR P6, PT, R24.reuse, 0x1, !P0 ;  /* 0x000000011800780c */ /* 0x040fe400047c1670 */
[----:B------:R-:W-:-:S02]  /*4f90*/  ISETP.LT.OR P2, PT, R24, 0x9, !P2 ;  /* 0x000000091800780c */ /* 0x000fc40005741670 */
[----:B------:R-:W-:Y:S02]  /*4fa0*/  ISETP.LT.OR P0, PT, R24, 0x9, !P0 ;  /* 0x000000091800780c */ /* 0x000fe40004701670 */
[----:B--2---:R-:W-:Y:S02]  /*4fb0*/  F2FP.SATFINITE.E5M2.F32.PACK_AB_MERGE_C R23, RZ, R60, RZ ;  /* 0x0000003cff17723e */ /* 0x004fe400048060ff */
[----:B------:R-:W-:Y:S02]  /*4fc0*/  F2FP.SATFINITE.E5M2.F32.PACK_AB_MERGE_C R59, RZ, R59, RZ ;  /* 0x0000003bff3b723e */ /* 0x000fe400048060ff */
[----:B-1----:R-:W-:Y:S01]  /*4fd0*/  F2FP.SATFINITE.E5M2.F32.PACK_AB_MERGE_C R15, RZ, R58, RZ ;  /* 0x0000003aff0f723e */ /* 0x002fe200048060ff */
[----:B------:R1:W-:Y:S01]  /*4fe0*/  @!P5 STG.E.U8 desc[UR22][R12.64+0x31], R23 ;  /* 0x000031170c00d986 */ /* 0x0003e2000c101116 */
[----:B------:R-:W-:Y:S02]  /*4ff0*/  F2FP.SATFINITE.E5M2.F32.PACK_AB_MERGE_C R57, RZ, R57, RZ ;  /* 0x00000039ff39723e */ /* 0x000fe400048060ff */
[----:B------:R-:W-:Y:S01]  /*5000*/  F2FP.SATFINITE.E5M2.F32.PACK_AB_MERGE_C R25, RZ, R56, RZ ;  /* 0x00000038ff19723e */ /* 0x000fe200048060ff */
[----:B------:R2:W-:Y:S01]  /*5010*/  @!P1 STG.E.U8 desc[UR22][R2.64+0x30], R59 ;  /* 0x0000303b02009986 */ /* 0x0005e2000c101116 */
[----:B------:R-:W-:-:S03]  /*5020*/  F2FP.SATFINITE.E5M2.F32.PACK_AB_MERGE_C R21, RZ, R21, RZ ;  /* 0x00000015ff15723e */ /* 0x000fc600048060ff */
[----:B------:R2:W-:Y:S01]  /*5030*/  @!P4 STG.E.U8 desc[UR22][R2.64+0x31], R15 ;  /* 0x0000310f0200c986 */ /* 0x0005e2000c101116 */
[----:B-1----:R-:W-:-:S03]  /*5040*/  F2FP.SATFINITE.E5M2.F32.PACK_AB_MERGE_C R23, RZ, R20, RZ ;  /* 0x00000014ff17723e */ /* 0x002fc600048060ff */
[----:B------:R2:W-:Y:S04]  /*5050*/  @!P3 STG.E.U8 desc[UR22][R12.64+0x38], R57 ;  /* 0x000038390c00b986 */ /* 0x0005e8000c101116 */
[----:B------:R2:W-:Y:S04]  /*5060*/  @!P6 STG.E.U8 desc[UR22][R12.64+0x39], R25 ;  /* 0x000039190c00e986 */ /* 0x0005e8000c101116 */
[----:B------:R2:W-:Y:S04]  /*5070*/  @!P2 STG.E.U8 desc[UR22][R2.64+0x38], R21 ;  /* 0x000038150200a986 */ /* 0x0005e8000c101116 */
[----:B------:R2:W-:Y:S02]  /*5080*/  @!P0 STG.E.U8 desc[UR22][R2.64+0x39], R23 ;  /* 0x0000391702008986 */ /* 0x0005e4000c101116 */
.L_x_104:
[----:B------:R-:W-:Y:S05]  /*5090*/  BSYNC B0 ;  /* 0x0000000000007941 */ /* 0x000fea0003800000 */
.L_x_38:
[----:B0-2---:R-:W-:Y:S01]  /*50a0*/  IMAD.U32 R2, RZ, RZ, UR20 ;  /* 0x00000014ff027e24 */ /* 0x005fe2000f8e00ff */
[----:B------:R-:W-:Y:S01]  /*50b0*/  ULDC.64 UR4, c[0x0][0x650] ;  /* 0x0001940000047ab9 */ /* 0x000fe20000000a00 */
[----:B------:R-:W-:Y:S01]  /*50c0*/  IMAD.U32 R3, RZ, RZ, UR21 ;  /* 0x00000015ff037e24 */ /* 0x000fe2000f8e00ff */
[----:B------:R0:W-:Y:S01]  /*50d0*/  SYNCS.ARRIVE.TRANS64.A1T0 RZ, [R18+UR33], RZ ;  /* 0x000000ff12ff79a7 */ /* 0x0001e20008100021 */
[----:B------:R-:W-:Y:S01]  /*50e0*/  IMAD.U32 R3, RZ, RZ, UR13 ;  /* 0x0000000dff037e24 */ /* 0x000fe2000f8e00ff */
[C---:B------:R-:W-:Y:S01]  /*50f0*/  LEA R0, P0, R2.reuse, R0, 0x1 ;  /* 0x0000000002007211 */ /* 0x040fe200078008ff */
[----:B-----5:R-:W-:Y:S01]  /*5100*/  IMAD.MOV.U32 R4, RZ, RZ, -0x1 ;  /* 0xffffffffff047424 */ /* 0x020fe200078e00ff */
[----:B----4-:R-:W-:Y:S02]  /*5110*/  PRMT R12, RZ, 0x7610, R12 ;  /* 0x00007610ff0c7816 */ /* 0x010fe4000000000c */
[----:B------:R-:W-:Y:S01]  /*5120*/  LEA.HI.X R5, R2, R5, R3, 0x1, P0 ;  /* 0x0000000502057211 */ /* 0x000fe200000f0c03 */
[----:B------:R-:W-:Y:S01]  /*5130*/  IMAD.MOV.U32 R2, RZ, RZ, -0x1 ;  /* 0xffffffffff027424 */ /* 0x000fe200078e00ff */
[----:B------:R-:W-:Y:S01]  /*5140*/  ISETP.GE.U32.AND P0, PT, R0, UR4, PT ;  /* 0x0000000400007c0c */ /* 0x000fe2000bf06070 */
[----:B------:R-:W-:-:S03]  /*5150*/  IMAD.MOV.U32 R3, RZ, RZ, -0x1 ;  /* 0xffffffffff037424 */ /* 0x000fc600078e00ff */
[----:B------:R-:W-:-:S13]  /*5160*/  ISETP.GE.U32.AND.EX P0, PT, R5, UR5, PT, P0 ;  /* 0x0000000505007c0c */ /* 0x000fda000bf06100 */
[----:B0-----:R-:W-:Y:S05]  /*5170*/  @P0 BRA `(.L_x_105) ;  /* 0x0000000400880947 */ /* 0x001fea0003800000 */
[----:B------:R-:W0:Y:S01]  /*5180*/  S2UR UR8, SR_CTAID.X ;  /* 0x00000000000879c3 */ /* 0x000e220000002500 */
[----:B------:R-:W-:Y:S01]  /*5190*/  ULDC.64 UR4, c[0x0][0x628] ;  /* 0x00018a0000047ab9 */ /* 0x000fe20000000a00 */
[----:B------:R-:W-:Y:S01]  /*51a0*/  ULDC UR6, c[0x0][0x150] ;  /* 0x0000540000067ab9 */ /* 0x000fe20000000800 */
[----:B------:R-:W-:Y:S01]  /*51b0*/  ISETP.NE.U32.AND P0, PT, RZ, UR4, PT ;  /* 0x00000004ff007c0c */ /* 0x000fe2000bf05070 */
[----:B------:R-:W-:Y:S01]  /*51c0*/  ULDC UR28, c[0x0][0x630] ;  /* 0x00018c00001c7ab9 */ /* 0x000fe20000000800 */
[C---:B------:R-:W-:Y:S01]  /*51d0*/  R2UR UR29, R0.reuse ;  /* 0x00000000001d72ca */ /* 0x040fe200000e0000 */
[----:B------:R-:W-:Y:S01]  /*51e0*/  ULDC UR34, c[0x0][0x154] ;  /* 0x0000550000227ab9 */ /* 0x000fe20000000800 */
[----:B------:R-:W-:Y:S01]  /*51f0*/  ISETP.NE.AND.EX P0, PT, RZ, UR5, PT, P0 ;  /* 0x00000005ff007c0c */ /* 0x000fe2000bf05300 */
[----:B------:R-:W2:Y:S01]  /*5200*/  S2UR UR35, SR_CTAID.Y ;  /* 0x00000000002379c3 */ /* 0x000ea20000002600 */
[----:B------:R-:W-:Y:S02]  /*5210*/  R2UR UR30, R5 ;  /* 0x00000000051e72ca */ /* 0x000fe400000e0000 */
[----:B------:R-:W-:-:S02]  /*5220*/  R2UR UR26, R0 ;  /* 0x00000000001a72ca */ /* 0x000fc400000e0000 */
[----:B------:R-:W-:Y:S02]  /*5230*/  R2UR UR27, R5 ;  /* 0x00000000051b72ca */ /* 0x000fe400000e0000 */
[----:B0-----:R-:W-:-:S05]  /*5240*/  I2FP.F32.U32 R2, UR8 ;  /* 0x0000000800027c45 */ /* 0x001fca0008201000 */
[----:B------:R-:W-:-:S04]  /*5250*/  FMUL R2, R2, UR6 ;  /* 0x0000000602027c20 */ /* 0x000fc80008400000 */
[----:B------:R0:W4:Y:S01]  /*5260*/  F2I.U32.TRUNC.NTZ R3, R2 ;  /* 0x0000000200037305 */ /* 0x000122000020f000 */
[----:B--2---:R-:W-:Y:S05]  /*5270*/  @!P0 BRA `(.L_x_106) ;  /* 0x0000000000308947 */ /* 0x004fea0003800000 */
        /* <DEDUP_REMOVED lines=12> */
.L_x_106:
[----:B0-----:R-:W-:Y:S01]  /*5340*/  I2FP.F32.U32 R2, UR35 ;  /* 0x0000002300027c45 */ /* 0x001fe20008201000 */
[----:B------:R-:W-:Y:S02]  /*5350*/  USHF.R.U64 UR6, UR26, UR28, UR27 ;  /* 0x0000001c1a067299 */ /* 0x000fe4000800121b */
[----:B------:R-:W-:Y:S01]  /*5360*/  USHF.R.U32.HI UR4, URZ, UR28, UR27 ;  /* 0x0000001c3f047299 */ /* 0x000fe2000801161b */
[----:B----4-:R-:W-:Y:S01]  /*5370*/  R2UR UR28, R3 ;  /* 0x00000000031c72ca */ /* 0x010fe200000e0000 */
[----:B------:R-:W-:Y:S01]  /*5380*/  UIADD3 UR24, UP0, URZ, -UR6, URZ ;  /* 0x800000063f187290 */ /* 0x000fe2000ff1e03f */
[----:B------:R-:W-:Y:S01]  /*5390*/  FMUL R2, R2, UR34 ;  /* 0x0000002202027c20 */ /* 0x000fe20008400000 */
[----:B------:R-:W-:Y:S01]  /*53a0*/  ULDC.64 UR26, c[0x0][0x620] ;  /* 0x00018800001a7ab9 */ /* 0x000fe20000000a00 */
[----:B------:R-:W-:Y:S01]  /*53b0*/  UMOV UR10, UR29 ;  /* 0x0000001d000a7c82 */ /* 0x000fe20008000000 */
[----:B------:R-:W-:Y:S01]  /*53c0*/  UIADD3.X UR4, URZ, ~UR4, URZ, UP0, !UPT ;  /* 0x800000043f047290 */ /* 0x000fe200087fe43f */
[----:B------:R-:W-:-:S02]  /*53d0*/  UMOV UR11, UR30 ;  /* 0x0000001e000b7c82 */ /* 0x000fc40008000000 */
[----:B------:R-:W0:Y:S01]  /*53e0*/  F2I.U32.TRUNC.NTZ R2, R2 ;  /* 0x0000000200027305 */ /* 0x000e22000020f000 */
[----:B------:R-:W-:Y:S02]  /*53f0*/  UIMAD UR4, UR4, UR26, URZ ;  /* 0x0000001a040472a4 */ /* 0x000fe4000f8e023f */
[----:B------:R-:W-:Y:S02]  /*5400*/  UIMAD.WIDE.U32 UR10, UR24, UR26, UR10 ;  /* 0x0000001a180a72a5 */ /* 0x000fe4000f8e000a */
[----:B------:R-:W-:Y:S01]  /*5410*/  UIMAD UR24, UR24, UR27, UR4 ;  /* 0x0000001b181872a4 */ /* 0x000fe2000f8e0204 */
[----:B------:R-:W-:Y:S01]  /*5420*/  ULDC UR38, c[0x0][0x658] ;  /* 0x0001960000267ab9 */ /* 0x000fe20000000800 */
[----:B------:R-:W-:Y:S02]  /*5430*/  UMOV UR25, 0xffffffff ;  /* 0xffffffff00197882 */ /* 0x000fe40000000000 */
[----:B------:R-:W-:Y:S01]  /*5440*/  UIADD3 UR11, UR11, UR24, URZ ;  /* 0x000000180b0b7290 */ /* 0x000fe2000fffe03f */
[----:B------:R-:W-:Y:S01]  /*5450*/  ULDC UR26, c[0x0][0x618] ;  /* 0x00018600001a7ab9 */ /* 0x000fe20000000800 */
[----:B------:R-:W-:Y:S01]  /*5460*/  ULDC.64 UR4, c[0x0][0x640] ;  /* 0x0001900000047ab9 */ /* 0x000fe20000000a00 */
[----:B------:R-:W-:Y:S01]  /*5470*/  USHF.L.U32 UR34, UR25, UR38, URZ ;  /* 0x0000002619227299 */ /* 0x000fe2000800063f */
[----:B------:R-:W-:Y:S01]  /*5480*/  ISETP.NE.U32.AND P0, PT, RZ, UR4, PT ;  /* 0x00000004ff007c0c */ /* 0x000fe2000bf05070 */
[----:B------:R-:W-:Y:S01]  /*5490*/  USHF.R.U64 UR25, UR10, UR26, UR11 ;  /* 0x0000001a0a197299 */ /* 0x000fe2000800120b */
[----:B0-----:R-:W-:Y:S01]  /*54a0*/  R2UR UR29, R2 ;  /* 0x00000000021d72ca */ /* 0x001fe200000e0000 */
[----:B------:R-:W-:Y:S01]  /*54b0*/  USHF.R.U32.HI UR10, URZ, UR26, UR11 ;  /* 0x0000001a3f0a7299 */ /* 0x000fe2000801160b */
[----:B------:R-:W-:Y:S01]  /*54c0*/  ISETP.NE.AND.EX P0, PT, RZ, UR5, PT, P0 ;  /* 0x00000005ff007c0c */ /* 0x000fe2000bf05300 */
[----:B------:R-:W-:Y:S01]  /*54d0*/  ULDC UR36, c[0x0][0x608] ;  /* 0x0001820000247ab9 */ /* 0x000fe20000000800 */
[----:B------:R-:W-:-:S02]  /*54e0*/  ULOP3.LUT UR39, URZ, UR34, URZ, 0x33, !UPT ;  /* 0x000000223f277292 */ /* 0x000fc4000f8e333f */
[----:B------:R-:W-:Y:S02]  /*54f0*/  USHF.R.U64 UR34, UR25, UR36, UR10 ;  /* 0x0000002419227299 */ /* 0x000fe4000800120a */
[----:B------:R-:W-:Y:S02]  /*5500*/  USHF.R.U32.HI UR10, URZ, UR36, UR10 ;  /* 0x000000243f0a7299 */ /* 0x000fe4000801160a */
[----:B------:R-:W-:Y:S02]  /*5510*/  UIADD3 UR28, -UR28, URZ, URZ ;  /* 0x0000003f1c1c7290 */ /* 0x000fe4000fffe13f */
[----:B------:R-:W-:Y:S01]  /*5520*/  USHF.R.U64 UR36, UR34, UR38, UR10 ;  /* 0x0000002622247299 */ /* 0x000fe2000800120a */
[----:B------:R-:W-:Y:S01]  /*5530*/  UMOV UR30, 0x1 ;  /* 0x00000001001e7882 */ /* 0x000fe20000000000 */
[----:B------:R-:W-:Y:S01]  /*5540*/  ULDC UR27, c[0x0][0x144] ;  /* 0x00005100001b7ab9 */ /* 0x000fe20000000800 */
[----:B------:R-:W-:Y:S01]  /*5550*/  UIADD3 UR37, -UR29, URZ, URZ ;  /* 0x0000003f1d257290 */ /* 0x000fe2000fffe13f */
[----:B------:R-:W-:Y:S01]  /*5560*/  ULDC UR9, c[0x0][0x600] ;  /* 0x0001800000097ab9 */ /* 0x000fe20000000800 */
[----:B------:R-:W-:-:S02]  /*5570*/  USHF.L.U32 UR30, UR30, UR38, URZ ;  /* 0x000000261e1e7299 */ /* 0x000fc4000800063f */
[----:B------:R-:W-:Y:S02]  /*5580*/  USHF.R.U32.HI UR29, URZ, UR38, UR10 ;  /* 0x000000263f1d7299 */ /* 0x000fe4000801160a */
[----:B------:R-:W-:Y:S02]  /*5590*/  UIMAD UR38, UR27, UR28, UR8 ;  /* 0x0000001c1b2672a4 */ /* 0x000fe4000f8e0208 */
[----:B------:R-:W-:Y:S01]  /*55a0*/  UIADD3 UR24, UR9, -0x1, URZ ;  /* 0xffffffff09187890 */ /* 0x000fe2000fffe03f */
[----:B------:R-:W-:Y:S01]  /*55b0*/  ULDC UR42, c[0x0][0x148] ;  /* 0x00005200002a7ab9 */ /* 0x000fe20000000800 */
[----:B------:R-:W-:Y:S01]  /*55c0*/  ULDC UR40, c[0x0][0x648] ;  /* 0x0001920000287ab9 */ /* 0x000fe20000000800 */
[----:B------:R-:W-:Y:S01]  /*55d0*/  ULDC UR41, c[0x0][0x638] ;  /* 0x00018e0000297ab9 */ /* 0x000fe20000000800 */
[----:B------:R-:W-:Y:S01]  /*55e0*/  UMOV UR28, UR36 ;  /* 0x00000024001c7c82 */ /* 0x000fe20008000000 */
[----:B------:R-:W-:Y:S07]  /*55f0*/  @!P0 BRA `(.L_x_107) ;  /* 0x0000000000288947 */ /* 0x000fee0003800000 */
        /* <DEDUP_REMOVED lines=10> */
.L_x_107:
[----:B------:R-:W-:Y:S01]  /*56a0*/  USHF.R.U64 UR4, UR28, UR40, UR29 ;  /* 0x000000281c047299 */ /* 0x000fe2000800121d */
[----:B------:R-:W-:Y:S01]  /*56b0*/  IMAD.MOV.U32 R12, RZ, RZ, 0x1 ;  /* 0x00000001ff0c7424 */ /* 0x000fe200078e00ff */
[----:B------:R-:W-:Y:S01]  /*56c0*/  ULOP3.LUT UR34, UR34, UR39, URZ, 0xc0, !UPT ;  /* 0x0000002722227292 */ /* 0x000fe2000f8ec03f */
[----:B------:R-:W-:Y:S01]  /*56d0*/  IMAD.U32 R4, RZ, RZ, UR6 ;  /* 0x00000006ff047e24 */ /* 0x000fe2000f8e00ff */
[----:B------:R-:W-:Y:S02]  /*56e0*/  UIADD3 UR5, -UR4, URZ, URZ ;  /* 0x0000003f04057290 */ /* 0x000fe4000fffe13f */
[----:B------:R-:W-:Y:S02]  /*56f0*/  @UP2 UIMAD UR38, UR42, UR37, UR35 ;  /* 0x000000252a2622a4 */ /* 0x000fe4000f8e0223 */
[----:B------:R-:W-:Y:S02]  /*5700*/  ULOP3.LUT UR24, UR25, UR24, URZ, 0xc0, !UPT ;  /* 0x0000001819187292 */ /* 0x000fe4000f8ec03f */
[----:B------:R-:W-:-:S02]  /*5710*/  UIMAD UR4, UR30, UR4, UR34 ;  /* 0x000000041e0472a4 */ /* 0x000fc4000f8e0222 */
        /* <DEDUP_REMOVED lines=8> */
.L_x_105:
[----:B------:R-:W-:Y:S01]  /*57a0*/  UIADD3 UR15, UR32, UR15, URZ ;  /* 0x0000000f200f7290 */ /* 0x000fe2000fffe03f */
[----:B------:R-:W-:Y:S02]  /*57b0*/  LOP3.LUT P0, RZ, R12, 0xff, RZ, 0xc0, !PT ;  /* 0x000000ff0cff7812 */ /* 0x000fe4000780c0ff */
[----:B------:R-:W-:Y:S01]  /*57c0*/  LOP3.LUT R86, R86, 0x1, RZ, 0x3c, !PT ;  /* 0x0000000156567812 */ /* 0x000fe200078e3cff */
[----:B------:R-:W-:Y:S02]  /*57d0*/  USHF.R.U32.HI UR4, URZ, 0x2, UR15 ;  /* 0x000000023f047899 */ /* 0x000fe4000801160f */
[----:B------:R-:W-:Y:S02]  /*57e0*/  UISETP.GT.U32.AND UP0, UPT, UR15, 0x3, UPT ;  /* 0x000000030f00788c */ /* 0x000fe4000bf04070 */
[----:B------:R-:W-:Y:S02]  /*57f0*/  ULOP3.LUT UR4, UR4, 0x1, URZ, 0xc0, !UPT ;  /* 0x0000000104047892 */ /* 0x000fe4000f8ec03f */
[----:B------:R-:W-:-:S02]  /*5800*/  UISETP.LT.U32.AND UP0, UPT, UR32, 0x4, UP0 ;  /* 0x000000042000788c */ /* 0x000fc40008701070 */
[----:B------:R-:W-:Y:S02]  /*5810*/  UISETP.NE.U32.AND UP1, UPT, UR4, 0x1, UPT ;  /* 0x000000010400788c */ /* 0x000fe4000bf25070 */
[----:B------:R-:W-:Y:S02]  /*5820*/  USEL UR5, URZ, 0x1, !UP0 ;  /* 0x000000013f057887 */ /* 0x000fe4000c000000 */
[----:B------:R-:W-:Y:S02]  /*5830*/  UISETP.GT.U32.AND UP1, UPT, UR32, 0x3, !UP1 ;  /* 0x000000032000788c */ /* 0x000fe4000cf24070 */
[----:B------:R-:W-:Y:S02]  /*5840*/  ULOP3.LUT UR15, UR15, 0x3, URZ, 0xc0, !UPT ;  /* 0x000000030f0f7892 */ /* 0x000fe4000f8ec03f */
[----:B------:R-:W-:-:S04]  /*5850*/  USEL UR4, URZ, 0x1, !UP1 ;  /* 0x000000013f047887 */ /* 0x000fc8000c800000 */
[----:B------:R-:W-:Y:S01]  /*5860*/  ULOP3.LUT UR17, UR4, UR17, UR5, 0x96, !UPT ;  /* 0x0000001104117292 */ /* 0x000fe2000f8e9605 */
[----:B------:R-:W-:Y:S11]  /*5870*/  @P0 BRA `(.L_x_108) ;  /* 0xffffffbc00c40947 */ /* 0x000ff6000383ffff */
[----:B------:R-:W-:Y:S05]  /*5880*/  EXIT ;  /* 0x000000000000794d */ /* 0x000fea0003800000 */
.L_x_16:
[----:B------:R-:W-:-:S08]  /*5890*/  ISETP.NE.AND P0, PT, RZ, UR6, PT ;  /* 0x00000006ff007c0c */ /* 0x000fd0000bf05270 */
[----:B--23-5:R-:W0:-:S00]  /*58a0*/  USETMAXREG.DEALLOC.CTAPOOL 0x28 ;  /* 0x00000028000079c8 */ /* 0x02ce0000080e0500 */
[----:B------:R-:W-:Y:S05]  /*58b0*/  @P0 EXIT ;  /* 0x000000000000094d */ /* 0x000fea0003800000 */
[----:B0-----:R-:W-:Y:S01]  /*58c0*/  LOP3.LUT P0, RZ, R13, 0xff, RZ, 0xc0, !PT ;  /* 0x000000ff0dff7812 */ /* 0x001fe2000780c0ff */
[----:B------:R-:W-:Y:S02]  /*58d0*/  IMAD.MOV.U32 R10, RZ, RZ, 0x1 ;  /* 0x00000001ff0a7424 */ /* 0x000fe400078e00ff */
[----:B------:R-:W-:-:S10]  /*58e0*/  IMAD.MOV.U32 R11, RZ, RZ, RZ ;  /* 0x000000ffff0b7224 */ /* 0x000fd400078e00ff */
[----:B------:R-:W-:Y:S05]  /*58f0*/  @!P0 BRA `(.L_x_109) ;  /* 0x0000000c006c8947 */ /* 0x000fea0003800000 */
[----:B------:R-:W0:Y:S01]  /*5900*/  S2UR UR9, SR_CgaCtaId ;  /* 0x00000000000979c3 */ /* 0x000e220000008800 */
[----:B------:R-:W-:Y:S01]  /*5910*/  UMOV UR11, 0x1 ;  /* 0x00000001000b7882 */ /* 0x000fe20000000000 */
[----:B------:R-:W-:Y:S01]  /*5920*/  LOP3.LUT P0, RZ, R6, 0x1f, RZ, 0xc0, !PT ;  /* 0x0000001f06ff7812 */ /* 0x000fe2000780c0ff */
[----:B------:R-:W-:Y:S01]  /*5930*/  ULDC UR5, c[0x0][0x658] ;  /* 0x0001960000057ab9 */ /* 0x000fe20000000800 */
[----:B------:R-:W-:Y:S01]  /*5940*/  UMOV UR10, 0xffffffff ;  /* 0xffffffff000a7882 */ /* 0x000fe20000000000 */
[----:B------:R-:W-:Y:S01]  /*5950*/  BSSY B0, `(.L_x_109) ;  /* 0x00000d5000007945 */ /* 0x000fe20003800000 */
[----:B------:R-:W-:Y:S01]  /*5960*/  USHF.L.U32 UR10, UR10, UR5, URZ ;  /* 0x000000050a0a7299 */ /* 0x000fe2000800063f */
[C---:B------:R-:W-:Y:S01]  /*5970*/  ISETP.NE.AND P3, PT, R7.reuse, RZ, PT ;  /* 0x000000ff0700720c */ /* 0x040fe20003f65270 */
[----:B------:R-:W-:Y:S01]  /*5980*/  IMAD.MOV.U32 R12, RZ, RZ, 0x1 ;  /* 0x00000001ff0c7424 */ /* 0x000fe200078e00ff */
[----:B------:R-:W-:Y:S01]  /*5990*/  ISETP.NE.OR P0, PT, R7, RZ, !P0 ;  /* 0x000000ff0700720c */ /* 0x000fe20004705670 */
[----:B------:R-:W-:Y:S01]  /*59a0*/  IMAD.MOV.U32 R10, RZ, RZ, 0x1 ;  /* 0x00000001ff0a7424 */ /* 0x000fe200078e00ff */
[----:B------:R-:W-:Y:S01]  /*59b0*/  ULDC UR4, c[0x0][0x600] ;  /* 0x0001800000047ab9 */ /* 0x000fe20000000800 */
[----:B------:R-:W-:Y:S01]  /*59c0*/  IMAD.MOV.U32 R11, RZ, RZ, RZ ;  /* 0x000000ffff0b7224 */ /* 0x000fe200078e00ff */
[----:B------:R-:W-:Y:S01]  /*59d0*/  UMOV UR23, 0x5 ;  /* 0x0000000500177882 */ /* 0x000fe20000000000 */
[----:B------:R-:W-:-:S02]  /*59e0*/  UIADD3 UR30, UR14, 0x1, URZ ;  /* 0x000000010e1e7890 */ /* 0x000fc4000fffe03f */
[----:B------:R-:W-:Y:S02]  /*59f0*/  ULOP3.LUT UR31, UR7, 0x2, URZ, 0xfc, !UPT ;  /* 0x00000002071f7892 */ /* 0x000fe4000f8efc3f */
[----:B------:R-:W-:Y:S02]  /*5a00*/  UIADD3 UR4, UR4, -0x1, URZ ;  /* 0xffffffff04047890 */ /* 0x000fe4000fffe03f */
[----:B------:R-:W-:Y:S02]  /*5a10*/  USHF.L.U32 UR5, UR11, UR5, URZ ;  /* 0x000000050b057299 */ /* 0x000fe4000800063f */
[----:B------:R-:W-:Y:S02]  /*5a20*/  ULOP3.LUT UR15, URZ, UR10, URZ, 0x33, !UPT ;  /* 0x0000000a3f0f7292 */ /* 0x000fe4000f8e333f */
[----:B0-----:R-:W-:Y:S02]  /*5a30*/  ULOP3.LUT UR8, UR9, 0x1, URZ, 0xc0, !UPT ;  /* 0x0000000109087892 */ /* 0x001fe4000f8ec03f */
[----:B------:R-:W-:-:S02]  /*5a40*/  USHF.R.U32.HI UR32, URZ, 0x1, UR9 ;  /* 0x000000013f207899 */ /* 0x000fc40008011609 */
[----:B------:R-:W-:Y:S02]  /*5a50*/  USHF.L.U32 UR6, UR9, 0x5, URZ ;  /* 0x0000000509067899 */ /* 0x000fe4000800063f */
[----:B------:R-:W-:Y:S02]  /*5a60*/  USHF.L.U32 UR33, UR9, 0xa, URZ ;  /* 0x0000000a09217899 */ /* 0x000fe4000800063f */
[----:B------:R-:W-:Y:S02]  /*5a70*/  ULOP3.LUT UR9, UR9, 0xfffffffe, URZ, 0xc0, !UPT ;  /* 0xfffffffe09097892 */ /* 0x000fe4000f8ec03f */
[----:B------:R-:W-:Y:S02]  /*5a80*/  UISETP.GT.U32.AND UP0, UPT, UR8, 0xffff, UPT ;  /* 0x0000ffff0800788c */ /* 0x000fe4000bf04070 */
[----:B------:R-:W-:Y:S02]  /*5a90*/  USHF.L.U32 UR22, UR11, UR9, URZ ;  /* 0x000000090b167299 */ /* 0x000fe4000800063f */
[----:B------:R-:W-:-:S02]  /*5aa0*/  ULOP3.LUT UR9, UR9, 0x1, URZ, 0xfc, !UPT ;  /* 0x0000000109097892 */ /* 0x000fc4000f8efc3f */
[----:B------:R-:W-:Y:S02]  /*5ab0*/  USEL UR8, UR8, 0xffff, !UP0 ;  /* 0x0000ffff08087887 */ /* 0x000fe4000c000000 */
[----:B------:R-:W-:Y:S02]  /*5ac0*/  USHF.L.U32 UR9, UR11, UR9, URZ ;  /* 0x000000090b097299 */ /* 0x000fe4000800063f */
[----:B------:R-:W-:Y:S02]  /*5ad0*/  ULOP3.LUT UR8, UR8, 0xffff, URZ, 0xc0, !UPT ;  /* 0x0000ffff08087892 */ /* 0x000fe4000f8ec03f */
[----:B------:R-:W-:Y:S02]  /*5ae0*/  ULOP3.LUT UR6, UR6, 0x20, URZ, 0xc0, !UPT ;  /* 0x0000002006067892 */ /* 0x000fe4000f8ec03f */
[----:B------:R-:W-:Y:S02]  /*5af0*/  ULOP3.LUT UR22, UR22, UR9, URZ, 0xfc, !UPT ;  /* 0x0000000916167292 */ /* 0x000fe4000f8efc3f */
[----:B------:R-:W-:Y:S01]  /*5b00*/  USHF.L.U32 UR23, UR23, UR8, URZ ;  /* 0x0000000817177299 */ /* 0x000fe2000800063f */
[----:B------:R-:W-:-:S11]  /*5b10*/  ULDC.64 UR28, c[0x0][0x198] ;  /* 0x00006600001c7ab9 */ /* 0x000fd60000000a00 */
.L_x_121:
[----:B------:R-:W-:-:S03]  /*5b20*/  UMOV UR8, 0xffffffff ;  /* 0xffffffff00087882 */ /* 0x000fc60000000000 */
[----:B------:R-:W-:Y:S05]  /*5b30*/  BRA.DIV UR8, `(.L_x_110) ;  /* 0x0000000e08f87947 */ /* 0x000fea000b800000 */
[----:B------:R-:W-:-:S13]  /*5b40*/  ELECT P1, URZ, PT ;  /* 0x00000000003f782f */ /* 0x000fda0003820000 */
.L_x_134:
[----:B------:R-:W0:Y:S01]  /*5b50*/  LDC R6, c[0x0][0x28c] ;  /* 0x0000a300ff067b82 */ /* 0x000e220000000800 */
[----:B------:R-:W-:Y:S01]  /*5b60*/  BSSY B1, `(.L_x_111) ;  /* 0x000003d000017945 */ /* 0x000fe20003800000 */
[----:B0-----:R-:W-:-:S13]  /*5b70*/  ISETP.LT.OR P1, PT, R6, 0x1, !P1 ;  /* 0x000000010600780c */ /* 0x001fda0004f21670 */
[----:B------:R-:W-:Y:S05]  /*5b80*/  @P1 BRA `(.L_x_112) ;  /* 0x0000000000e81947 */ /* 0x000fea0003800000 */
[----:B------:R-:W-:Y:S01]  /*5b90*/  LEA R6, R2, UR32, 0x1 ;  /* 0x0000002002067c11 */ /* 0x000fe2000f8e08ff */
[----:B------:R-:W-:Y:S01]  /*5ba0*/  IMAD.MOV.U32 R15, RZ, RZ, RZ ;  /* 0x000000ffff0f7224 */ /* 0x000fe200078e00ff */
[----:B------:R-:W-:Y:S01]  /*5bb0*/  LEA R8, R3, UR6, 0x6 ;  /* 0x0000000603087c11 */ /* 0x000fe2000f8e30ff */
[----:B------:R-:W-:Y:S02]  /*5bc0*/  IMAD.U32 R16, RZ, RZ, UR30 ;  /* 0x0000001eff107e24 */ /* 0x000fe4000f8e00ff */
[----:B------:R-:W-:Y:S02]  /*5bd0*/  IMAD.MOV.U32 R2, RZ, RZ, R10 ;  /* 0x000000ffff027224 */ /* 0x000fe400078e000a */
[----:B------:R-:W-:Y:S02]  /*5be0*/  IMAD.MOV.U32 R3, RZ, RZ, R11 ;  /* 0x000000ffff037224 */ /* 0x000fe400078e000b */
[----:B------:R-:W-:-:S07]  /*5bf0*/  IMAD.SHL.U32 R9, R6, 0x20, RZ ;  /* 0x0000002006097824 */ /* 0x000fce00078e00ff */
.L_x_116:
[----:B------:R-:W0:Y:S01]  /*5c00*/  S2R R7, SR_CgaCtaId ;  /* 0x0000000000077919 */ /* 0x000e220000008800 */
[----:B-1----:R-:W-:-:S04]  /*5c10*/  MOV R6, 0x400 ;  /* 0x0000040000067802 */ /* 0x002fc80000000f00 */
[----:B0-----:R-:W-:Y:S02]  /*5c20*/  LEA R14, R7, R6, 0x18 ;  /* 0x00000006070e7211 */ /* 0x001fe400078ec0ff */
[----:B------:R-:W-:Y:S01]  /*5c30*/  SHF.L.U32 R6, R2, 0x1f, RZ ;  /* 0x0000001f02067819 */ /* 0x000fe200000006ff */
[----:B------:R-:W0:Y:S02]  /*5c40*/  @!P3 LDC R7, c[0x0][0x500] ;  /* 0x00014000ff07bb82 */ /* 0x000e240000000800 */
[----:B------:R-:W-:-:S04]  /*5c50*/  IMAD R13, R3, 0x8, R14 ;  /* 0x00000008030d7824 */ /* 0x000fc800078e020e */
[----:B------:R-:W1:Y:S02]  /*5c60*/  SYNCS.PHASECHK.TRANS64.TRYWAIT P1, [R13+URZ+0x20], R6 ;  /* 0x000020060d0075a7 */ /* 0x000e64000802017f */
[----:B-1----:R-:W-:Y:S05]  /*5c70*/  @!P1 BRA `(.L_x_113) ;  /* 0x0000000c00c89947 */ /* 0x002fea0003800000 */
.L_x_135:
[----:B------:R-:W-:Y:S01]  /*5c80*/  UPRMT UR8, UR31, 0x9910, URZ ;  /* 0x000099101f087896 */ /* 0x000fe2000800003f */
[----:B0-----:R0:W-:Y:S03]  /*5c90*/  @!P3 SYNCS.ARRIVE.TRANS64 RZ, [R13+URZ], R7 ;  /* 0x000000070dffb9a7 */ /* 0x0011e6000800003f */
[----:B------:R-:W-:-:S06]  /*5ca0*/  UISETP.NE.AND UP0, UPT, UR8, 0x2, UPT ;  /* 0x000000020800788c */ /* 0x000fcc000bf05270 */
[----:B------:R-:W-:-:S13]  /*5cb0*/  PLOP3.LUT P1, PT, PT, PT, UP0, 0x80, 0x0 ;  /* 0x000000000000781c */ /* 0x000fda0003f2f008 */
[----:B0-----:R-:W-:Y:S05]  /*5cc0*/  @P1 BRA `(.L_x_114) ;  /* 0x0000000000041947 */ /* 0x001fea0003800000 */
[----:B------:R-:W-:Y:S01]  /*5cd0*/  BPT.TRAP 0x1 ;  /* 0x000000040000795c */ /* 0x000fe20000300000 */
.L_x_114:
[----:B------:R-:W-:Y:S05]  /*5ce0*/  @P0 BRA `(.L_x_115) ;  /* 0x0000000000040947 */ /* 0x000fea0003800000 */
[----:B------:R-:W-:Y:S01]  /*5cf0*/  BPT.TRAP 0x1 ;  /* 0x000000040000795c */ /* 0x000fe20000300000 */
.L_x_115:
[----:B------:R-:W-:Y:S01]  /*5d00*/  R2UR UR8, R3 ;  /* 0x00000000030872ca */ /* 0x000fe200000e0000 */
[----:B------:R-:W-:Y:S01]  /*5d10*/  VIADD R16, R16, 0xffffffff ;  /* 0xffffffff10107836 */ /* 0x000fe20000000000 */
[----:B------:R-:W-:Y:S01]  /*5d20*/  R2UR UR26, R14 ;  /* 0x000000000e1a72ca */ /* 0x000fe200000e0000 */
[----:B------:R-:W-:Y:S01]  /*5d30*/  UIADD3 UR16, UP0, UR28, 0xf0, URZ ;  /* 0x000000f01c107890 */ /* 0x000fe2000ff1e03f */
[----:B------:R-:W-:Y:S01]  /*5d40*/  R2UR UR27, R9 ;  /* 0x00000000091b72ca */ /* 0x000fe200000e0000 */
[----:B------:R-:W-:Y:S01]  /*5d50*/  UIADD3 UR34, UP1, UR28, 0x1f0, URZ ;  /* 0x000001f01c227890 */ /* 0x000fe2000ff3e03f */
[----:B------:R-:W-:Y:S01]  /*5d60*/  R2UR UR9, R13 ;  /* 0x000000000d0972ca */ /* 0x000fe200000e0000 */
[----:B------:R-:W-:Y:S01]  /*5d70*/  UIADD3.X UR17, URZ, UR29, URZ, UP0, !UPT ;  /* 0x0000001d3f117290 */ /* 0x000fe200087fe43f */
[----:B------:R-:W-:Y:S01]  /*5d80*/  R2UR UR10, R15 ;  /* 0x000000000f0a72ca */ /* 0x000fe200000e0000 */
[----:B------:R-:W-:Y:S01]  /*5d90*/  UPRMT UR24, URZ, 0x5410, UR23 ;  /* 0x000054103f187896 */ /* 0x000fe20008000017 */
[----:B------:R-:W-:Y:S01]  /*5da0*/  R2UR UR12, R4 ;  /* 0x00000000040c72ca */ /* 0x000fe200000e0000 */
[----:B------:R-:W-:Y:S01]  /*5db0*/  VIADD R3, R3, 0x1 ;  /* 0x0000000103037836 */ /* 0x000fe20000000000 */
[----:B------:R-:W-:Y:S01]  /*5dc0*/  R2UR UR36, R8 ;  /* 0x00000000082472ca */ /* 0x000fe200000e0000 */
[----:B------:R-:W-:Y:S01]  /*5dd0*/  USHF.L.U32 UR8, UR8, 0xb, URZ ;  /* 0x0000000b08087899 */ /* 0x000fe2000800063f */
[----:B------:R-:W-:Y:S01]  /*5de0*/  ISETP.GT.AND P2, PT, R16, 0x1, PT ;  /* 0x000000011000780c */ /* 0x000fe20003f44270 */
[----:B------:R-:W-:Y:S01]  /*5df0*/  UPRMT UR37, URZ, 0x5410, UR22 ;  /* 0x000054103f257896 */ /* 0x000fe20008000016 */
[----:B------:R-:W-:Y:S01]  /*5e00*/  ISETP.NE.AND P1, PT, R3, 0x4, PT ;  /* 0x000000040300780c */ /* 0x000fe20003f25270 */
[----:B------:R-:W-:Y:S01]  /*5e10*/  ULEA UR11, UR32, UR8, 0xa ;  /* 0x00000008200b7291 */ /* 0x000fe2000f8e503f */
[----:B------:R-:W-:Y:S01]  /*5e20*/  VIADD R15, R15, 0x20 ;  /* 0x000000200f0f7836 */ /* 0x000fe20000000000 */
[----:B------:R-:W-:Y:S01]  /*5e30*/  ULOP3.LUT UR8, UR8, 0x400, UR33, 0xf8, !UPT ;  /* 0x0000040008087892 */ /* 0x000fe2000f8ef821 */
[----:B------:R-:W-:Y:S01]  /*5e40*/  SEL R7, RZ, 0x1, P1 ;  /* 0x00000001ff077807 */ /* 0x000fe20000800000 */
[----:B------:R-:W-:Y:S01]  /*5e50*/  UIADD3 UR25, UR26, 0x180, UR11 ;  /* 0x000001801a197890 */ /* 0x000fe2000fffe00b */
[----:B------:R-:W-:Y:S01]  /*5e60*/  SEL R3, R3, RZ, P1 ;  /* 0x000000ff03037207 */ /* 0x000fe20000800000 */
[----:B------:R-:W-:Y:S01]  /*5e70*/  UIADD3 UR26, UR26, 0x2180, UR8 ;  /* 0x000021801a1a7890 */ /* 0x000fe2000fffe008 */
[----:B------:R-:W-:Y:S01]  /*5e80*/  LOP3.LUT R2, R2, R7, RZ, 0x3c, !PT ;  /* 0x0000000702027212 */ /* 0x000fe200078e3cff */
[----:B------:R-:W-:Y:S01]  /*5e90*/  UIADD3.X UR35, URZ, UR29, URZ, UP1, !UPT ;  /* 0x0000001d3f237290 */ /* 0x000fe20008ffe43f */
[----:B------:R-:W-:Y:S01]  /*5ea0*/  UMOV UR18, 0x0 ;  /* 0x0000000000127882 */ /* 0x000fe20000000000 */
[----:B------:R-:W-:Y:S01]  /*5eb0*/  UMOV UR19, 0x10000000 ;  /* 0x1000000000137882 */ /* 0x000fe20000000000 */
[----:B------:R-:W-:Y:S01]  /*5ec0*/  UMOV UR11, UR27 ;  /* 0x0000001b000b7c82 */ /* 0x000fe20008000000 */
[----:B------:R-:W-:-:S02]  /*5ed0*/  UMOV UR8, UR25 ;  /* 0x0000001900087c82 */ /* 0x000fc40008000000 */
[----:B------:R0:W-:Y:S02]  /*5ee0*/  UTMALDG.3D.MULTICAST [UR8], [UR16], UR24, desc[UR18] ;  /* 0x00001208100073b4 */ /* 0x0001e40008011818 */
[----:B0-----:R-:W-:Y:S01]  /*5ef0*/  UMOV UR8, UR26 ;  /* 0x0000001a00087c82 */ /* 0x001fe20008000000 */
[----:B------:R-:W-:Y:S02]  /*5f00*/  UMOV UR11, UR36 ;  /* 0x00000024000b7c82 */ /* 0x000fe40008000000 */
[----:B------:R0:W-:Y:S02]  /*5f10*/  UTMALDG.3D.MULTICAST [UR8], [UR34], UR37, desc[UR18] ;  /* 0x00001208220073b4 */ /* 0x0001e40008011825 */
[----:B0-----:R-:W-:Y:S05]  /*5f20*/  @P2 BRA `(.L_x_116) ;  /* 0xfffffffc00342947 */ /* 0x001fea000383ffff */
.L_x_112:
[----:B------:R-:W-:Y:S05]  /*5f30*/  BSYNC B1 ;  /* 0x0000000000017941 */ /* 0x000fea0003800000 */
.L_x_111:
[----:B------:R-:W-:Y:S01]  /*5f40*/  LOP3.LUT P4, RZ, R12, 0xff, RZ, 0xc0, !PT ;  /* 0x000000ff0cff7812 */ /* 0x000fe2000788c0ff */
[----:B------:R-:W-:Y:S01]  /*5f50*/  VIADD R11, R11, UR14 ;  /* 0x0000000e0b0b7c36 */ /* 0x000fe20008000000 */
[----:B------:R-:W-:Y:S01]  /*5f60*/  ULDC.64 UR8, c[0x0][0x650] ;  /* 0x0001940000087ab9 */ /* 0x000fe20000000a00 */
[----:B------:R-:W-:Y:S01]  /*5f70*/  BSSY B1, `(.L_x_117) ;  /* 0x0000070000017945 */ /* 0x000fe20003800000 */
[----:B-1----:R-:W-:Y:S02]  /*5f80*/  PRMT R6, RZ, 0x7610, R6 ;  /* 0x00007610ff067816 */ /* 0x002fe40000000006 */
[C---:B------:R-:W-:Y:S02]  /*5f90*/  ISETP.GT.U32.AND P1, PT, R11.reuse, 0x3, PT ;  /* 0x000000030b00780c */ /* 0x040fe40003f24070 */
[----:B------:R-:W-:Y:S02]  /*5fa0*/  SHF.R.U32.HI R2, RZ, 0x2, R11 ;  /* 0x00000002ff027819 */ /* 0x000fe4000001160b */
[----:B------:R-:W-:-:S02]  /*5fb0*/  LOP3.LUT R11, R11, 0x3, RZ, 0xc0, !PT ;  /* 0x000000030b0b7812 */ /* 0x000fc400078ec0ff */
[----:B------:R-:W-:Y:S01]  /*5fc0*/  LOP3.LUT R2, R2, 0x1, RZ, 0xc0, !PT ;  /* 0x0000000102027812 */ /* 0x000fe200078ec0ff */
[----:B------:R-:W0:Y:S01]  /*5fd0*/  @P4 S2R R4, SR_CgaCtaId ;  /* 0x0000000000044919 */ /* 0x000e220000008800 */
[----:B------:R-:W-:Y:S02]  /*5fe0*/  @P4 MOV R3, 0x400 ;  /* 0x0000040000034802 */ /* 0x000fe40000000f00 */
[----:B------:R-:W-:Y:S02]  /*5ff0*/  ISETP.NE.U32.AND P2, PT, R2, 0x1, PT ;  /* 0x000000010200780c */ /* 0x000fe40003f45070 */
[----:B------:R-:W-:Y:S02]  /*6000*/  PRMT R12, RZ, 0x7610, R12 ;  /* 0x00007610ff0c7816 */ /* 0x000fe4000000000c */
[----:B0-----:R-:W-:Y:S01]  /*6010*/  @P4 LEA R3, R4, R3, 0x18 ;  /* 0x0000000304034211 */ /* 0x001fe200078ec0ff */
[----:B------:R-:W-:-:S03]  /*6020*/  IMAD.U32 R4, RZ, RZ, UR14 ;  /* 0x0000000eff047e24 */ /* 0x000fc6000f8e00ff */
[----:B------:R0:W-:Y:S01]  /*6030*/  @P4 SYNCS.ARRIVE.TRANS64.A1T0 RZ, [R3+URZ+0x78], RZ ;  /* 0x000078ff03ff49a7 */ /* 0x0001e2000810003f */
[----:B------:R-:W-:Y:S02]  /*6040*/  IADD3 R0, P4, R0, UR20, RZ ;  /* 0x0000001400007c10 */ /* 0x000fe4000ff9e0ff */
[----:B------:R-:W-:Y:S02]  /*6050*/  ISETP.LT.U32.AND P1, PT, R4, 0x4, P1 ;  /* 0x000000040400780c */ /* 0x000fe40000f21070 */
[----:B------:R-:W-:Y:S02]  /*6060*/  IADD3.X R5, R5, UR13, RZ, P4, !PT ;  /* 0x0000000d05057c10 */ /* 0x000fe4000a7fe4ff */
[----:B------:R-:W-:Y:S02]  /*6070*/  ISETP.GE.U32.AND P4, PT, R0, UR8, PT ;  /* 0x0000000800007c0c */ /* 0x000fe4000bf86070 */
[----:B0-----:R-:W-:Y:S02]  /*6080*/  SEL R3, RZ, 0x1, !P1 ;  /* 0x00000001ff037807 */ /* 0x001fe40004800000 */
[----:B------:R-:W-:-:S02]  /*6090*/  ISETP.GE.U32.AND.EX P1, PT, R5, UR9, PT, P4 ;  /* 0x0000000905007c0c */ /* 0x000fc4000bf26140 */
[----:B------:R-:W-:Y:S01]  /*60a0*/  ISETP.GT.U32.AND P2, PT, R4, 0x3, !P2 ;  /* 0x000000030400780c */ /* 0x000fe20005744070 */
[----:B------:R-:W-:-:S03]  /*60b0*/  IMAD.MOV.U32 R4, RZ, RZ, -0x1 ;  /* 0xffffffffff047424 */ /* 0x000fc600078e00ff */
[----:B------:R-:W-:-:S04]  /*60c0*/  SEL R2, RZ, 0x1, !P2 ;  /* 0x00000001ff027807 */ /* 0x000fc80005000000 */
[----:B------:R-:W-:Y:S01]  /*60d0*/  LOP3.LUT R10, R2, R10, R3, 0x96, !PT ;  /* 0x0000000a020a7212 */ /* 0x000fe200078e9603 */
[----:B------:R-:W-:Y:S02]  /*60e0*/  IMAD.MOV.U32 R2, RZ, RZ, -0x1 ;  /* 0xffffffffff027424 */ /* 0x000fe400078e00ff */
[----:B------:R-:W-:Y:S01]  /*60f0*/  IMAD.MOV.U32 R3, RZ, RZ, -0x1 ;  /* 0xffffffffff037424 */ /* 0x000fe200078e00ff */
[----:B------:R-:W-:Y:S06]  /*6100*/  @P1 BRA `(.L_x_118) ;  /* 0x0000000400581947 */ /* 0x000fec0003800000 */
[----:B------:R-:W0:Y:S01]  /*6110*/  S2UR UR8, SR_CTAID.X ;  /* 0x00000000000879c3 */ /* 0x000e220000002500 */
[----:B------:R-:W-:Y:S01]  /*6120*/  ULDC.64 UR10, c[0x0][0x628] ;  /* 0x00018a00000a7ab9 */ /* 0x000fe20000000a00 */
[----:B------:R-:W-:Y:S01]  /*6130*/  ULDC UR9, c[0x0][0x150] ;  /* 0x0000540000097ab9 */ /* 0x000fe20000000800 */
[----:B------:R-:W-:Y:S01]  /*6140*/  ISETP.NE.U32.AND P1, PT, RZ, UR10, PT ;  /* 0x0000000aff007c0c */ /* 0x000fe2000bf25070 */
[----:B------:R-:W-:Y:S01]  /*6150*/  ULDC UR12, c[0x0][0x630] ;  /* 0x00018c00000c7ab9 */ /* 0x000fe20000000800 */
[----:B------:R-:W-:Y:S01]  /*6160*/  ULDC UR17, c[0x0][0x154] ;  /* 0x0000550000117ab9 */ /* 0x000fe20000000800 */
[----:B------:R-:W-:Y:S01]  /*6170*/  IMAD.MOV.U32 R2, RZ, RZ, R0 ;  /* 0x000000ffff027224 */ /* 0x000fe200078e0000 */
[----:B------:R-:W-:Y:S01]  /*6180*/  ISETP.NE.AND.EX P1, PT, RZ, UR11, PT, P1 ;  /* 0x0000000bff007c0c */ /* 0x000fe2000bf25310 */
[----:B------:R-:W1:Y:S01]  /*6190*/  S2UR UR16, SR_CTAID.Y ;  /* 0x00000000001079c3 */ /* 0x000e620000002600 */
[----:B0-----:R-:W-:-:S05]  /*61a0*/  I2FP.F32.U32 R3, UR8 ;  /* 0x0000000800037c45 */ /* 0x001fca0008201000 */
[----:B------:R-:W-:Y:S01]  /*61b0*/  FMUL R4, R3, UR9 ;  /* 0x0000000903047c20 */ /* 0x000fe20008400000 */
[----:B------:R-:W-:-:S05]  /*61c0*/  IMAD.MOV.U32 R3, RZ, RZ, R5 ;  /* 0x000000ffff037224 */ /* 0x000fca00078e0005 */
[----:B------:R-:W-:Y:S05]  /*61d0*/  @!P1 BRA `(.L_x_119) ;  /* 0x0000000000289947 */ /* 0x000fea0003800000 */
[----:B------:R-:W-:Y:S02]  /*61e0*/  ULDC UR9, c[0x0][0x634] ;  /* 0x00018d0000097ab9 */ /* 0x000fe40000000800 */
[----:B------:R-:W-:-:S05]  /*61f0*/  IADD3 R9, P1, R0, UR9, RZ ;  /* 0x0000000900097c10 */ /* 0x000fca000ff3e0ff */
[----:B------:R-:W-:-:S04]  /*6200*/  IMAD.X R13, RZ, RZ, R5, P1 ;  /* 0x000000ffff0d7224 */ /* 0x000fc800008e0605 */
[----:B------:R-:W-:-:S04]  /*6210*/  IMAD.WIDE.U32 R6, R13, UR10, RZ ;  /* 0x0000000a0d067c25 */ /* 0x000fc8000f8e00ff */
[----:B------:R-:W-:-:S04]  /*6220*/  IMAD.WIDE.U32 R6, P1, R9, UR11, R6 ;  /* 0x0000000b09067c25 */ /* 0x000fc8000f820006 */
[----:B------:R-:W-:-:S04]  /*6230*/  IMAD.WIDE.U32 R8, R9, UR10, RZ ;  /* 0x0000000a09087c25 */ /* 0x000fc8000f8e00ff */
[----:B------:R-:W-:Y:S01]  /*6240*/  IMAD.X R3, RZ, RZ, RZ, P1 ;  /* 0x000000ffff037224 */ /* 0x000fe200008e06ff */
[----:B------:R-:W-:Y:S01]  /*6250*/  IADD3 RZ, P1, R9, R6, RZ ;  /* 0x0000000609ff7210 */ /* 0x000fe20007f3e0ff */
[----:B------:R-:W-:-:S04]  /*6260*/  IMAD.MOV.U32 R2, RZ, RZ, R7 ;  /* 0x000000ffff027224 */ /* 0x000fc800078e0007 */
[----:B------:R-:W-:-:S08]  /*6270*/  IMAD.WIDE.U32.X R2, R13, UR11, R2, P1 ;  /* 0x0000000b0d027c25 */ /* 0x000fd000088e0402 */
.L_x_119:
[--C-:B------:R-:W-:Y:S01]  /*6280*/  SHF.R.U64 R13, R2, UR12, R3.reuse ;  /* 0x0000000c020d7c19 */ /* 0x100fe20008001203 */
[----:B------:R0:W2:Y:S01]  /*6290*/  F2I.U32.TRUNC.NTZ R9, R4 ;  /* 0x0000000400097305 */ /* 0x0000a2000020f000 */
[----:B------:R-:W-:Y:S01]  /*62a0*/  SHF.R.U32.HI R2, RZ, UR12, R3 ;  /* 0x0000000cff027c19 */ /* 0x000fe20008011603 */
[----:B------:R-:W-:Y:S01]  /*62b0*/  ULDC.64 UR10, c[0x0][0x620] ;  /* 0x00018800000a7ab9 */ /* 0x000fe20000000a00 */
[----:B------:R-:W-:Y:S01]  /*62c0*/  IADD3 R7, P1, RZ, -R13, RZ ;  /* 0x8000000dff077210 */ /* 0x000fe20007f3e0ff */
[----:B------:R-:W-:Y:S01]  /*62d0*/  ULDC.64 UR18, c[0x0][0x640] ;  /* 0x0001900000127ab9 */ /* 0x000fe20000000a00 */
[----:B-1----:R-:W-:Y:S01]  /*62e0*/  I2FP.F32.U32 R6, UR16 ;  /* 0x0000001000067c45 */ /* 0x002fe20008201000 */
[----:B------:R-:W1:Y:S01]  /*62f0*/  LDC R19, c[0x0][0x610] ;  /* 0x00018400ff137b82 */ /* 0x000e620000000800 */
[----:B------:R-:W-:Y:S01]  /*6300*/  ULDC UR12, c[0x0][0x658] ;  /* 0x00019600000c7ab9 */ /* 0x000fe20000000800 */
[----:B------:R-:W-:Y:S01]  /*6310*/  IMAD.X R2, RZ, RZ, ~R2, P1 ;  /* 0x000000ffff027224 */ /* 0x000fe200008e0e02 */
[----:B------:R-:W-:Y:S01]  /*6320*/  ISETP.NE.U32.AND P1, PT, RZ, UR18, PT ;  /* 0x00000012ff007c0c */ /* 0x000fe2000bf25070 */
[----:B------:R-:W-:Y:S01]  /*6330*/  FMUL R8, R6, UR17 ;  /* 0x0000001106087c20 */ /* 0x000fe20008400000 */
[----:B0-----:R-:W-:Y:S01]  /*6340*/  IMAD.MOV.U32 R4, RZ, RZ, R0 ;  /* 0x000000ffff047224 */ /* 0x001fe200078e0000 */
[----:B------:R-:W-:Y:S01]  /*6350*/  ULDC UR17, c[0x0][0x648] ;  /* 0x0001920000117ab9 */ /* 0x000fe20000000800 */
[----:B------:R-:W-:Y:S01]  /*6360*/  IMAD R6, R2, UR10, RZ ;  /* 0x0000000a02067c24 */ /* 0x000fe2000f8e02ff */
[----:B------:R-:W-:Y:S01]  /*6370*/  ISETP.NE.AND.EX P1, PT, RZ, UR19, PT, P1 ;  /* 0x00000013ff007c0c */ /* 0x000fe2000bf25310 */
[----:B------:R-:W-:Y:S01]  /*6380*/  IMAD.WIDE.U32 R2, R7, UR10, R4 ;  /* 0x0000000a07027c25 */ /* 0x000fe2000f8e0004 */
[----:B------:R-:W0:Y:S01]  /*6390*/  F2I.U32.TRUNC.NTZ R8, R8 ;  /* 0x0000000800087305 */ /* 0x000e22000020f000 */
[----:B--2---:R-:W-:Y:S01]  /*63a0*/  R2UR UR9, R9 ;  /* 0x00000000090972ca */ /* 0x004fe200000e0000 */
[----:B------:R-:W-:Y:S01]  /*63b0*/  ULDC UR10, c[0x0][0x618] ;  /* 0x00018600000a7ab9 */ /* 0x000fe20000000800 */
[----:B------:R-:W-:-:S04]  /*63c0*/  IMAD R7, R7, UR11, R6 ;  /* 0x0000000b07077c24 */ /* 0x000fc8000f8e0206 */
[----:B------:R-:W-:-:S05]  /*63d0*/  IMAD.IADD R3, R3, 0x1, R7 ;  /* 0x0000000103037824 */ /* 0x000fca00078e0207 */
[--C-:B------:R-:W-:Y:S02]  /*63e0*/  SHF.R.U64 R4, R2, UR10, R3.reuse ;  /* 0x0000000a02047c19 */ /* 0x100fe40008001203 */
[----:B------:R-:W-:Y:S01]  /*63f0*/  SHF.R.U32.HI R3, RZ, UR10, R3 ;  /* 0x0000000aff037c19 */ /* 0x000fe20008011603 */
[----:B------:R-:W-:Y:S01]  /*6400*/  ULDC UR10, c[0x0][0x608] ;  /* 0x00018200000a7ab9 */ /* 0x000fe20000000800 */
[----:B0-----:R-:W-:Y:S02]  /*6410*/  R2UR UR11, R8 ;  /* 0x00000000080b72ca */ /* 0x001fe400000e0000 */
[--C-:B------:R-:W-:Y:S02]  /*6420*/  SHF.R.U64 R14, R4, UR10, R3.reuse ;  /* 0x0000000a040e7c19 */ /* 0x100fe40008001203 */
[----:B------:R-:W-:Y:S01]  /*6430*/  SHF.R.U32.HI R3, RZ, UR10, R3 ;  /* 0x0000000aff037c19 */ /* 0x000fe20008011603 */
[----:B------:R-:W-:-:S03]  /*6440*/  UIADD3 UR10, -UR9, URZ, URZ ;  /* 0x0000003f090a7290 */ /* 0x000fc6000fffe13f */
[--C-:B------:R-:W-:Y:S01]  /*6450*/  SHF.R.U64 R17, R14, UR12, R3.reuse ;  /* 0x0000000c0e117c19 */ /* 0x100fe20008001203 */
[----:B------:R-:W-:Y:S01]  /*6460*/  ULDC UR9, c[0x0][0x144] ;  /* 0x0000510000097ab9 */ /* 0x000fe20000000800 */
[----:B------:R-:W-:-:S03]  /*6470*/  SHF.R.U32.HI R3, RZ, UR12, R3 ;  /* 0x0000000cff037c19 */ /* 0x000fc60008011603 */
[----:B------:R-:W-:Y:S01]  /*6480*/  IMAD.MOV.U32 R2, RZ, RZ, R17 ;  /* 0x000000ffff027224 */ /* 0x000fe200078e0011 */
[----:B------:R-:W-:Y:S06]  /*6490*/  @!P1 BRA `(.L_x_120) ;  /* 0x0000000000289947 */ /* 0x000fec0003800000 */
        /* <DEDUP_REMOVED lines=10> */
.L_x_120:
[----:B------:R-:W-:Y:S01]  /*6540*/  UIADD3 UR11, -UR11, URZ, URZ ;  /* 0x0000003f0b0b7290 */ /* 0x000fe2000fffe13f */
[----:B------:R-:W-:Y:S01]  /*6550*/  SHF.R.U64 R3, R2, UR17, R3 ;  /* 0x0000001102037c19 */ /* 0x000fe20008001203 */
[----:B------:R-:W-:Y:S01]  /*6560*/  UIMAD UR8, UR9, UR10, UR8 ;  /* 0x0000000a090872a4 */ /* 0x000fe2000f8e0208 */
[----:B------:R-:W-:Y:S02]  /*6570*/  LOP3.LUT R2, R14, UR15, RZ, 0xc0, !PT ;  /* 0x0000000f0e027c12 */ /* 0x000fe4000f8ec0ff */
[----:B------:R-:W-:Y:S01]  /*6580*/  ULDC UR9, c[0x0][0x148] ;  /* 0x0000520000097ab9 */ /* 0x000fe20000000800 */
[----:B------:R-:W-:Y:S01]  /*6590*/  IMAD.MOV R6, RZ, RZ, -R3 ;  /* 0x000000ffff067224 */ /* 0x000fe200078e0a03 */
[----:B------:R-:W-:Y:S01]  /*65a0*/  @UP2 UIMAD UR8, UR9, UR11, UR16 ;  /* 0x0000000b090822a4 */ /* 0x000fe2000f8e0210 */
[----:B------:R-:W-:Y:S01]  /*65b0*/  IMAD R2, R3, UR5, R2 ;  /* 0x0000000503027c24 */ /* 0x000fe2000f8e0202 */
[----:B------:R-:W-:Y:S01]  /*65c0*/  LOP3.LUT R4, R4, UR4, RZ, 0xc0, !PT ;  /* 0x0000000404047c12 */ /* 0x000fe2000f8ec0ff */
[----:B------:R-:W-:Y:S01]  /*65d0*/  ULDC UR9, c[0x0][0x638] ;  /* 0x00018e0000097ab9 */ /* 0x000fe20000000800 */
[----:B------:R-:W-:Y:S01]  /*65e0*/  PLOP3.LUT P1, PT, PT, PT, UP2, 0x80, 0x0 ;  /* 0x000000000000781c */ /* 0x000fe20003f2f028 */
[----:B------:R-:W-:-:S02]  /*65f0*/  IMAD R3, R6, UR9, R17 ;  /* 0x0000000906037c24 */ /* 0x000fc4000f8e0211 */
[----:B-1----:R-:W-:Y:S01]  /*6600*/  IMAD R2, R2, R19, UR8 ;  /* 0x0000000802027e24 */ /* 0x002fe2000f8e0213 */
[----:B------:R-:W-:Y:S01]  /*6610*/  ULDC UR8, c[0x0][0x600] ;  /* 0x0001800000087ab9 */ /* 0x000fe20000000800 */
[----:B------:R-:W-:Y:S02]  /*6620*/  IMAD.MOV.U32 R6, RZ, RZ, 0x1 ;  /* 0x00000001ff067424 */ /* 0x000fe400078e00ff */
[----:B------:R-:W-:Y:S02]  /*6630*/  IMAD R7, R3, UR8, R4 ;  /* 0x0000000803077c24 */ /* 0x000fe4000f8e0204 */
[----:B------:R-:W-:-:S03]  /*6640*/  IMAD.MOV.U32 R4, RZ, RZ, R13 ;  /* 0x000000ffff047224 */ /* 0x000fc600078e000d */
[----:B------:R-:W-:Y:S02]  /*6650*/  SEL R3, R7, R2, !P1 ;  /* 0x0000000207037207 */ /* 0x000fe40004800000 */
[----:B------:R-:W-:-:S07]  /*6660*/  SEL R2, R2, R7, !P1 ;  /* 0x0000000702027207 */ /* 0x000fce0004800000 */
.L_x_118:
[----:B------:R-:W-:Y:S05]  /*6670*/  BSYNC B1 ;  /* 0x0000000000017941 */ /* 0x000fea0003800000 */
.L_x_117:
[----:B------:R-:W-:-:S13]  /*6680*/  LOP3.LUT P1, RZ, R6, 0xff, RZ, 0xc0, !PT ;  /* 0x000000ff06ff7812 */ /* 0x000fda000782c0ff */
[----:B------:R-:W-:Y:S05]  /*6690*/  @P1 BRA `(.L_x_121) ;  /* 0xfffffff400201947 */ /* 0x000fea000383ffff */
[----:B------:R-:W-:Y:S05]  /*66a0*/  BSYNC B0 ;  /* 0x0000000000007941 */ /* 0x000fea0003800000 */
.L_x_109:
[----:B------:R-:W-:-:S03]  /*66b0*/  UMOV UR8, 0xffffffff ;  /* 0xffffffff00087882 */ /* 0x000fc60000000000 */
[----:B------:R-:W-:Y:S05]  /*66c0*/  BRA.DIV UR8, `(.L_x_122) ;  /* 0x0000000608487947 */ /* 0x000fea000b800000 */
[----:B------:R-:W-:-:S13]  /*66d0*/  ELECT P0, URZ, PT ;  /* 0x00000000003f782f */ /* 0x000fda0003800000 */
.L_x_138:
[----:B------:R-:W-:Y:S04]  /*66e0*/  BSSY B0, `(.L_x_123) ;  /* 0x000002c000007945 */ /* 0x000fe80003800000 */
[----:B------:R-:W-:Y:S05]  /*66f0*/  @!P0 BRA `(.L_x_124) ;  /* 0x0000000000a88947 */ /* 0x000fea0003800000 */
[----:B------:R-:W-:-:S04]  /*6700*/  ULOP3.LUT UR8, UR7, 0x2, URZ, 0xfc, !UPT ;  /* 0x0000000207087892 */ /* 0x000fc8000f8efc3f */
[----:B------:R-:W-:-:S06]  /*6710*/  UISETP.NE.AND UP0, UPT, UR8, 0x3, UPT ;  /* 0x000000030800788c */ /* 0x000fcc000bf05270 */
[----:B------:R-:W-:-:S13]  /*6720*/  PLOP3.LUT P0, PT, PT, PT, UP0, 0x80, 0x0 ;  /* 0x000000000000781c */ /* 0x000fda0003f0f008 */
[----:B------:R-:W-:Y:S05]  /*6730*/  @!P0 BRA `(.L_x_125) ;  /* 0x0000000000048947 */ /* 0x000fea0003800000 */
[----:B------:R-:W-:Y:S01]  /*6740*/  BPT.TRAP 0x1 ;  /* 0x000000040000795c */ /* 0x000fe20000300000 */
.L_x_125:
[----:B------:R-:W0:Y:S01]  /*6750*/  S2R R3, SR_CgaCtaId ;  /* 0x0000000000037919 */ /* 0x000e220000008800 */
[----:B------:R-:W-:Y:S02]  /*6760*/  MOV R0, 0x400 ;  /* 0x0000040000007802 */ /* 0x000fe40000000f00 */
[----:B------:R-:W-:Y:S02]  /*6770*/  SHF.L.U32 R2, R10, 0x1f, RZ ;  /* 0x0000001f0a027819 */ /* 0x000fe400000006ff */
[----:B0-----:R-:W-:-:S05]  /*6780*/  LEA R0, R3, R0, 0x18 ;  /* 0x0000000003007211 */ /* 0x001fca00078ec0ff */
[----:B------:R-:W-:-:S04]  /*6790*/  VIADD R0, R0, 0x20 ;  /* 0x0000002000007836 */ /* 0x000fc80000000000 */
[C---:B------:R-:W-:Y:S02]  /*67a0*/  IMAD R5, R11.reuse, 0x8, R0 ;  /* 0x000000080b057824 */ /* 0x040fe400078e0200 */
[----:B------:R-:W-:Y:S02]  /*67b0*/  VIADD R11, R11, 0x1 ;  /* 0x000000010b0b7836 */ /* 0x000fe40000000000 */
[----:B------:R-:W0:Y:S03]  /*67c0*/  SYNCS.PHASECHK.TRANS64.TRYWAIT P0, [R5+URZ], R2 ;  /* 0x00000002050075a7 */ /* 0x000e26000800017f */
[----:B------:R-:W-:-:S04]  /*67d0*/  ISETP.NE.AND P1, PT, R11, 0x4, PT ;  /* 0x000000040b00780c */ /* 0x000fc80003f25270 */
[----:B------:R-:W-:Y:S02]  /*67e0*/  SEL R3, RZ, 0x1, P1 ;  /* 0x00000001ff037807 */ /* 0x000fe40000800000 */
[----:B------:R-:W-:Y:S02]  /*67f0*/  SEL R11, R11, RZ, P1 ;  /* 0x000000ff0b0b7207 */ /* 0x000fe40000800000 */
[----:B------:R-:W-:-:S03]  /*6800*/  LOP3.LUT R10, R10, R3, RZ, 0x3c, !PT ;  /* 0x000000030a0a7212 */ /* 0x000fc600078e3cff */
[----:B------:R-:W-:Y:S01]  /*6810*/  IMAD R7, R11, 0x8, R0 ;  /* 0x000000080b077824 */ /* 0x000fe200078e0200 */
[----:B------:R-:W-:Y:S01]  /*6820*/  SHF.L.U32 R4, R10, 0x1f, RZ ;  /* 0x0000001f0a047819 */ /* 0x000fe200000006ff */
[----:B0-----:R-:W-:Y:S06]  /*6830*/  @!P0 BRA `(.L_x_126) ;  /* 0x0000000400108947 */ /* 0x001fec0003800000 */
.L_x_139:
[----:B------:R-:W1:Y:S01]  /*6840*/  SYNCS.PHASECHK.TRANS64.TRYWAIT P0, [R7+URZ], R4 ;  /* 0x00000004070075a7 */ /* 0x000e62000800017f */
[----:B0-----:R-:W-:-:S05]  /*6850*/  VIADD R2, R11, 0x1 ;  /* 0x000000010b027836 */ /* 0x001fca0000000000 */
[----:B------:R-:W-:-:S04]  /*6860*/  ISETP.NE.AND P1, PT, R2, 0x4, PT ;  /* 0x000000040200780c */ /* 0x000fc80003f25270 */
[----:B------:R-:W-:Y:S02]  /*6870*/  SEL R3, RZ, 0x1, P1 ;  /* 0x00000001ff037807 */ /* 0x000fe40000800000 */
[----:B------:R-:W-:Y:S02]  /*6880*/  SEL R9, R2, RZ, P1 ;  /* 0x000000ff02097207 */ /* 0x000fe40000800000 */
[----:B------:R-:W-:-:S03]  /*6890*/  LOP3.LUT R11, R10, R3, RZ, 0x3c, !PT ;  /* 0x000000030a0b7212 */ /* 0x000fc600078e3cff */
[----:B------:R-:W-:Y:S01]  /*68a0*/  IMAD R6, R9, 0x8, R0 ;  /* 0x0000000809067824 */ /* 0x000fe200078e0200 */
[----:B------:R-:W-:Y:S01]  /*68b0*/  SHF.L.U32 R5, R11, 0x1f, RZ ;  /* 0x0000001f0b057819 */ /* 0x000fe200000006ff */
[----:B-1----:R-:W-:Y:S06]  /*68c0*/  @!P0 BRA `(.L_x_127) ;  /* 0x0000000400008947 */ /* 0x002fec0003800000 */
.L_x_140:
[----:B------:R-:W1:Y:S01]  /*68d0*/  SYNCS.PHASECHK.TRANS64.TRYWAIT P0, [R6+URZ], R5 ;  /* 0x00000005060075a7 */ /* 0x000e62000800017f */
[----:B------:R-:W-:-:S05]  /*68e0*/  VIADD R2, R9, 0x1 ;  /* 0x0000000109027836 */ /* 0x000fca0000000000 */
[----:B------:R-:W-:-:S04]  /*68f0*/  ISETP.NE.AND P1, PT, R2, 0x4, PT ;  /* 0x000000040200780c */ /* 0x000fc80003f25270 */
[----:B0-----:R-:W-:Y:S02]  /*6900*/  SEL R4, RZ, 0x1, P1 ;  /* 0x00000001ff047807 */ /* 0x001fe40000800000 */
[----:B------:R-:W-:Y:S02]  /*6910*/  SEL R3, R2, RZ, P1 ;  /* 0x000000ff02037207 */ /* 0x000fe40000800000 */
[----:B------:R-:W-:Y:S01]  /*6920*/  LOP3.LUT R4, R11, R4, RZ, 0x3c, !PT ;  /* 0x000000040b047212 */ /* 0x000fe200078e3cff */
[----:B-1----:R-:W-:Y:S06]  /*6930*/  @!P0 BRA `(.L_x_128) ;  /* 0x0000000000f88947 */ /* 0x002fec0003800000 */
.L_x_141:
[----:B------:R-:W-:Y:S01]  /*6940*/  IMAD R3, R3, 0x8, R0 ;  /* 0x0000000803037824 */ /* 0x000fe200078e0200 */
[----:B------:R-:W-:-:S07]  /*6950*/  SHF.L.U32 R0, R4, 0x1f, RZ ;  /* 0x0000001f04007819 */ /* 0x000fce00000006ff */
.L_x_129:
[----:B-1----:R1:W2:Y:S02]  /*6960*/  SYNCS.PHASECHK.TRANS64.TRYWAIT P0, [R3+URZ], R0 ;  /* 0x00000000030075a7 */ /* 0x0022a4000800017f */
[----:B--2---:R-:W-:Y:S05]  /*6970*/  @!P0 NANOSLEEP.SYNCS 0x989680 ;  /* 0x009896800000895d */ /* 0x004fea0003900000 */
[----:B------:R-:W2:Y:S02]  /*6980*/  @!P0 SYNCS.PHASECHK.TRANS64 P0, [R3+URZ], R0 ;  /* 0x00000000030085a7 */ /* 0x000ea4000800007f */
[----:B--2---:R-:W-:Y:S05]  /*6990*/  @!P0 BRA `(.L_x_129) ;  /* 0xfffffffc00f08947 */ /* 0x004fea000383ffff */
.L_x_124:
[----:B------:R-:W-:Y:S05]  /*69a0*/  BSYNC B0 ;  /* 0x0000000000007941 */ /* 0x000fea0003800000 */
.L_x_123:
[----:B------:R-:W-:Y:S05]  /*69b0*/  EXIT ;  /* 0x000000000000794d */ /* 0x000fea0003800000 */
.L_x_18:
[----:B0-----:R0:W1:Y:S02]  /*69c0*/  SYNCS.PHASECHK.TRANS64.TRYWAIT P0, [R17+URZ+-0x8], R12 ;  /* 0xfffff80c110075a7 */ /* 0x001064000800017f */
[----:B-1----:R-:W-:Y:S05]  /*69d0*/  @!P0 NANOSLEEP.SYNCS 0x989680 ;  /* 0x009896800000895d */ /* 0x002fea0003900000 */
[----:B------:R-:W1:Y:S02]  /*69e0*/  @!P0 SYNCS.PHASECHK.TRANS64 P0, [R17+URZ+-0x8], R12 ;  /* 0xfffff80c110085a7 */ /* 0x000e64000800007f */
[----:B-1----:R-:W-:Y:S05]  /*69f0*/  @!P0 BRA `(.L_x_18) ;  /* 0xfffffffc00f08947 */ /* 0x002fea000383ffff */
[----:B------:R-:W-:Y:S05]  /*6a00*/  BRA `(.L_x_130) ;  /* 0xffffffac007c7947 */ /* 0x000fea000383ffff */
.L_x_23:
[----:B-1----:R-:W-:-:S04]  /*6a10*/  IMAD.U32 R13, RZ, RZ, UR4 ;  /* 0x00000004ff0d7e24 */ /* 0x002fc8000f8e00ff */
[----:B------:R1:W4:Y:S03]  /*6a20*/  SYNCS.PHASECHK.TRANS64.TRYWAIT P0, [R13+URZ], R12 ;  /* 0x0000000c0d0075a7 */ /* 0x000326000800017f */
[----:B----4-:R-:W-:Y:S05]  /*6a30*/  @!P0 NANOSLEEP.SYNCS 0x989680 ;  /* 0x009896800000895d */ /* 0x010fea0003900000 */
[----:B------:R-:W4:Y:S02]  /*6a40*/  @!P0 SYNCS.PHASECHK.TRANS64 P0, [R13+URZ], R12 ;  /* 0x0000000c0d0085a7 */ /* 0x000f24000800007f */
[----:B----4-:R-:W-:Y:S05]  /*6a50*/  @!P0 BRA `(.L_x_23) ;  /* 0xfffffffc00ec8947 */ /* 0x010fea000383ffff */
[----:B------:R-:W-:Y:S05]  /*6a60*/  BRA `(.L_x_22) ;  /* 0xffffffb000287947 */ /* 0x000fea000383ffff */
.L_x_29:
[----:B-1----:R-:W-:-:S04]  /*6a70*/  IMAD.U32 R15, RZ, RZ, UR8 ;  /* 0x00000008ff0f7e24 */ /* 0x002fc8000f8e00ff */
[----:B------:R1:W4:Y:S03]  /*6a80*/  SYNCS.PHASECHK.TRANS64.TRYWAIT P0, [R15+URZ], R14 ;  /* 0x0000000e0f0075a7 */ /* 0x000326000800017f */
[----:B----4-:R-:W-:Y:S05]  /*6a90*/  @!P0 NANOSLEEP.SYNCS 0x989680 ;  /* 0x009896800000895d */ /* 0x010fea0003900000 */
[----:B------:R-:W4:Y:S02]  /*6aa0*/  @!P0 SYNCS.PHASECHK.TRANS64 P0, [R15+URZ], R14 ;  /* 0x0000000e0f0085a7 */ /* 0x000f24000800007f */
[----:B----4-:R-:W-:Y:S05]  /*6ab0*/  @!P0 BRA `(.L_x_29) ;  /* 0xfffffffc00ec8947 */ /* 0x010fea000383ffff */
[----:B------:R-:W-:Y:S05]  /*6ac0*/  BRA `(.L_x_28) ;  /* 0xffffffb4006c7947 */ /* 0x000fea000383ffff */
.L_x_37:
[----:B----4-:R4:W0:Y:S02]  /*6ad0*/  SYNCS.PHASECHK.TRANS64.TRYWAIT P0, [R17+URZ+0x8], R12 ;  /* 0x0000080c110075a7 */ /* 0x010824000800017f */
[----:B0-----:R-:W-:Y:S05]  /*6ae0*/  @!P0 NANOSLEEP.SYNCS 0x989680 ;  /* 0x009896800000895d */ /* 0x001fea0003900000 */
[----:B------:R-:W0:Y:S02]  /*6af0*/  @!P0 SYNCS.PHASECHK.TRANS64 P0, [R17+URZ+0x8], R12 ;  /* 0x0000080c110085a7 */ /* 0x000e24000800007f */
[----:B0-----:R-:W-:Y:S05]  /*6b00*/  @!P0 BRA `(.L_x_37) ;  /* 0xfffffffc00f08947 */ /* 0x001fea000383ffff */
[----:B------:R-:W-:Y:S05]  /*6b10*/  BRA `(.L_x_131) ;  /* 0xffffffbc007c7947 */ /* 0x000fea000383ffff */
.L_x_110:
[----:B------:R-:W-:Y:S01]  /*6b20*/  BSSY B1, `(.L_x_132) ;  /* 0x0000006000017945 */ /* 0x000fe20003800000 */
[----:B------:R-:W-:-:S07]  /*6b30*/  IMAD.MOV.U32 R6, RZ, RZ, -0x1 ;  /* 0xffffffffff067424 */ /* 0x000fce00078e00ff */
[----:B------:R-:W-:Y:S05]  /*6b40*/  WARPSYNC.COLLECTIVE R6, `(.L_x_133) ;  /* 0x00000000060c7348 */ /* 0x000fea0003c00000 */
[----:B------:R-:W-:Y:S02]  /*6b50*/  ELECT P1, UR62, PT ;  /* 0x00000000003e782f */ /* 0x000fe40003820000 */
[----:B------:R-:W-:Y:S01]  /*6b60*/  MOV R6, UR62 ;  /* 0x0000003e00067c02 */ /* 0x000fe20008000f00 */
[----:B------:R-:W-:Y:S10]  /*6b70*/  ENDCOLLECTIVE ;  /* 0x000000000000791b */ /* 0x000ff40003800000 */
.L_x_133:
[----:B------:R-:W-:Y:S05]  /*6b80*/  BSYNC B1 ;  /* 0x0000000000017941 */ /* 0x000fea0003800000 */
.L_x_132:
[----:B------:R-:W-:Y:S05]  /*6b90*/  BRA `(.L_x_134) ;  /* 0xffffffec00ec7947 */ /* 0x000fea000383ffff */
.L_x_113:
[----:B-1----:R1:W2:Y:S02]  /*6ba0*/  SYNCS.PHASECHK.TRANS64.TRYWAIT P1, [R13+URZ+0x20], R6 ;  /* 0x000020060d0075a7 */ /* 0x0022a4000802017f */
[----:B--2---:R-:W-:Y:S05]  /*6bb0*/  @!P1 NANOSLEEP.SYNCS 0x989680 ;  /* 0x009896800000995d */ /* 0x004fea0003900000 */
[----:B------:R-:W2:Y:S02]  /*6bc0*/  @!P1 SYNCS.PHASECHK.TRANS64 P1, [R13+URZ+0x20], R6 ;  /* 0x000020060d0095a7 */ /* 0x000ea4000802007f */
[----:B--2---:R-:W-:Y:S05]  /*6bd0*/  @!P1 BRA `(.L_x_113) ;  /* 0xfffffffc00f09947 */ /* 0x004fea000383ffff */
[----:B------:R-:W-:Y:S05]  /*6be0*/  BRA `(.L_x_135) ;  /* 0xfffffff000247947 */ /* 0x000fea000383ffff */
.L_x_122:
[----:B------:R-:W-:Y:S01]  /*6bf0*/  BSSY B0, `(.L_x_136) ;  /* 0x0000006000007945 */ /* 0x000fe20003800000 */
[----:B------:R-:W-:-:S07]  /*6c00*/  IMAD.MOV.U32 R6, RZ, RZ, -0x1 ;  /* 0xffffffffff067424 */ /* 0x000fce00078e00ff */
[----:B------:R-:W-:Y:S05]  /*6c10*/  WARPSYNC.COLLECTIVE R6, `(.L_x_137) ;  /* 0x00000000060c7348 */ /* 0x000fea0003c00000 */
[----:B------:R-:W-:Y:S02]  /*6c20*/  ELECT P1, UR62, PT ;  /* 0x00000000003e782f */ /* 0x000fe40003820000 */
[----:B------:R-:W-:Y:S01]  /*6c30*/  MOV R6, UR62 ;  /* 0x0000003e00067c02 */ /* 0x000fe20008000f00 */
[----:B------:R-:W-:Y:S10]  /*6c40*/  ENDCOLLECTIVE ;  /* 0x000000000000791b */ /* 0x000ff40003800000 */
.L_x_137:
[----:B------:R-:W-:Y:S05]  /*6c50*/  BSYNC B0 ;  /* 0x0000000000007941 */ /* 0x000fea0003800000 */
.L_x_136:
[----:B------:R-:W-:Y:S01]  /*6c60*/  PLOP3.LUT P0, PT, P1, PT, PT, 0x80, 0x0 ;  /* 0x000000000000781c */ /* 0x000fe20000f0f070 */
[----:B------:R-:W-:-:S12]  /*6c70*/  BRA `(.L_x_138) ;  /* 0xfffffff800987947 */ /* 0x000fd8000383ffff */
.L_x_126:
[----:B0-----:R0:W1:Y:S02]  /*6c80*/  SYNCS.PHASECHK.TRANS64.TRYWAIT P0, [R5+URZ], R2 ;  /* 0x00000002050075a7 */ /* 0x001064000800017f */
[----:B-1----:R-:W-:Y:S05]  /*6c90*/  @!P0 NANOSLEEP.SYNCS 0x989680 ;  /* 0x009896800000895d */ /* 0x002fea0003900000 */
[----:B------:R-:W1:Y:S02]  /*6ca0*/  @!P0 SYNCS.PHASECHK.TRANS64 P0, [R5+URZ], R2 ;  /* 0x00000002050085a7 */ /* 0x000e64000800007f */
[----:B-1----:R-:W-:Y:S05]  /*6cb0*/  @!P0 BRA `(.L_x_126) ;  /* 0xfffffffc00f08947 */ /* 0x002fea000383ffff */
[----:B------:R-:W-:Y:S05]  /*6cc0*/  BRA `(.L_x_139) ;  /* 0xfffffff800dc7947 */ /* 0x000fea000383ffff */
.L_x_127:
[----:B0-----:R0:W1:Y:S02]  /*6cd0*/  SYNCS.PHASECHK.TRANS64.TRYWAIT P0, [R7+URZ], R4 ;  /* 0x00000004070075a7 */ /* 0x001064000800017f */
[----:B-1----:R-:W-:Y:S05]  /*6ce0*/  @!P0 NANOSLEEP.SYNCS 0x989680 ;  /* 0x009896800000895d */ /* 0x002fea0003900000 */
[----:B------:R-:W1:Y:S02]  /*6cf0*/  @!P0 SYNCS.PHASECHK.TRANS64 P0, [R7+URZ], R4 ;  /* 0x00000004070085a7 */ /* 0x000e64000800007f */
[----:B-1----:R-:W-:Y:S05]  /*6d00*/  @!P0 BRA `(.L_x_127) ;  /* 0xfffffffc00f08947 */ /* 0x002fea000383ffff */
[----:B------:R-:W-:Y:S05]  /*6d10*/  BRA `(.L_x_140) ;  /* 0xfffffff800ec7947 */ /* 0x000fea000383ffff */
.L_x_128:
[----:B0-----:R0:W1:Y:S02]  /*6d20*/  SYNCS.PHASECHK.TRANS64.TRYWAIT P0, [R6+URZ], R5 ;  /* 0x00000005060075a7 */ /* 0x001064000800017f */
[----:B-1----:R-:W-:Y:S05]  /*6d30*/  @!P0 NANOSLEEP.SYNCS 0x989680 ;  /* 0x009896800000895d */ /* 0x002fea0003900000 */
[----:B------:R-:W1:Y:S02]  /*6d40*/  @!P0 SYNCS.PHASECHK.TRANS64 P0, [R6+URZ], R5 ;  /* 0x00000005060085a7 */ /* 0x000e64000800007f */
[----:B-1----:R-:W-:Y:S05]  /*6d50*/  @!P0 BRA `(.L_x_128) ;  /* 0xfffffffc00f08947 */ /* 0x002fea000383ffff */
[----:B------:R-:W-:Y:S05]  /*6d60*/  BRA `(.L_x_141) ;  /* 0xfffffff800f47947 */ /* 0x000fea000383ffff */
.L_x_142:
[----:B------:R-:W-:-:S00]  /*6d70*/  BRA `(.L_x_142) ;  /* 0xfffffffc00fc7947 */ /* 0x000fc0000383ffff */
[----:B------:R-:W-:-:S00]  /*6d80*/  NOP ;  /* 0x0000000000007918 */ /* 0x000fc00000000000 */
[----:B------:R-:W-:-:S00]  /*6d90*/  NOP ;  /* 0x0000000000007918 */ /* 0x000fc00000000000 */
[----:B------:R-:W-:-:S00]  /*6da0*/  NOP ;  /* 0x0000000000007918 */ /* 0x000fc00000000000 */
[----:B------:R-:W-:-:S00]  /*6db0*/  NOP ;  /* 0x0000000000007918 */ /* 0x000fc00000000000 */
[----:B------:R-:W-:-:S00]  /*6dc0*/  NOP ;  /* 0x0000000000007918 */ /* 0x000fc00000000000 */
[----:B------:R-:W-:-:S00]  /*6dd0*/  NOP ;  /* 0x0000000000007918 */ /* 0x000fc00000000000 */
[----:B------:R-:W-:-:S00]  /*6de0*/  NOP ;  /* 0x0000000000007918 */ /* 0x000fc00000000000 */
[----:B------:R-:W-:-:S00]  /*6df0*/  NOP ;  /* 0x0000000000007918 */ /* 0x000fc00000000000 */
.L_x_143:


//--------------------- .nv.shared._ZN7cutlass13device_kernelINS_4gemm6kernel13GemmUniversalIN4cute5tupleIJiiiiEEENS1_10collective13CollectiveMmaINS1_37MainloopSm90TmaGmmaWarpSpecializedFP8ILi4ENS5_IJNS4_1CILi2EEESB_NSA_ILi1EEEEEENS1_32KernelTmaWarpSpecializedPingpongEEENS5_IJNSA_ILi64EEESG_NSA_ILi32EEEEEENS_12float_e5m2_tENS5_IJlSC_lEEESJ_SK_NS4_8TiledMMAINS4_8MMA_AtomIJNS4_4SM904GMMA30MMA_64x64x32_F32E5M2E5M2_SS_TNILNSO_7ScaleInE1ELSQ_1EEEEEENS4_6LayoutINS5_IJSC_SC_SC_EEENS5_IJNSA_ILi0EEESV_SV_EEEEENS5_IJNS4_10UnderscoreESY_SY_EEEEENS4_23SM90_TMA_LOAD_MULTICASTENS4_14ComposedLayoutINS4_7SwizzleILi1ELi4ELi3EEENS4_18smem_ptr_flag_bitsILi8EEENST_INS5_IJNSA_ILi8EEESH_EEENS5_IJSH_SC_EEEEEEEvNS4_8identityES11_S1B_vS1C_EENS_8epilogue10collective6detail29Sm90TmaWarpSpecializedAdapterINS1F_15DefaultEpilogueISJ_SK_SK_NS1E_6thread17LinearCombinationISJ_Li1EffLNS1J_9ScaleType4KindE0ELNS_15FloatRoundStyleE2ESJ_EENS1_15EpilogueDefaultEEEEEvvEEEEvNT_6ParamsE --------------------------
	.section	.nv.shared._ZN7cutlass13device_kernelINS_4gemm6kernel13GemmUniversalIN4cute5tupleIJiiiiEEENS1_10collective13CollectiveMmaINS1_37MainloopSm90TmaGmmaWarpSpecializedFP8ILi4ENS5_IJNS4_1CILi2EEESB_NSA_ILi1EEEEEENS1_32KernelTmaWarpSpecializedPingpongEEENS5_IJNSA_ILi64EEESG_NSA_ILi32EEEEEENS_12float_e5m2_tENS5_IJlSC_lEEESJ_SK_NS4_8TiledMMAINS4_8MMA_AtomIJNS4_4SM904GMMA30MMA_64x64x32_F32E5M2E5M2_SS_TNILNSO_7ScaleInE1ELSQ_1EEEEEENS4_6LayoutINS5_IJSC_SC_SC_EEENS5_IJNSA_ILi0EEESV_SV_EEEEENS5_IJNS4_10UnderscoreESY_SY_EEEEENS4_23SM90_TMA_LOAD_MULTICASTENS4_14ComposedLayoutINS4_7SwizzleILi1ELi4ELi3EEENS4_18smem_ptr_flag_bitsILi8EEENST_INS5_IJNSA_ILi8EEESH_EEENS5_IJSH_SC_EEEEEEEvNS4_8identityES11_S1B_vS1C_EENS_8epilogue10collective6detail29Sm90TmaWarpSpecializedAdapterINS1F_15DefaultEpilogueISJ_SK_SK_NS1E_6thread17LinearCombinationISJ_Li1EffLNS1J_9ScaleType4KindE0ELNS_15FloatRoundStyleE2ESJ_EENS1_15EpilogueDefaultEEEEEvvEEEEvNT_6ParamsE,"aw",@nobits
	.sectionflags	@""
	.align	16
	.zero		1024


//--------------------- .nv.shared.reserved.0     --------------------------
	.section	.nv.shared.reserved.0,"aw",@nobits
	.weak		__nv_reservedSMEM_offset_0_alias
	.size		__nv_reservedSMEM_offset_0_alias, 0, 0
	.other		__nv_reservedSMEM_offset_0_alias,@"STO_CUDA_RESERVED_SHARED STV_DEFAULT"
__nv_reservedSMEM_offset_0_alias:
	.zero		0


//--------------------- .nv.global                --------------------------
	.section	.nv.global,"aw",@nobits
.nv.global:
	.type		_ZN39_INTERNAL_84d8e36d_4_k_cu_5f09943b_52774cute1_E,@object
	.size		_ZN39_INTERNAL_84d8e36d_4_k_cu_5f09943b_52774cute1_E,(_ZN39_INTERNAL_84d8e36d_4_k_cu_5f09943b_52774cuda3std3__45__cpo6cbeginE - _ZN39_INTERNAL_84d8e36d_4_k_cu_5f09943b_52774cute1_E)
_ZN39_INTERNAL_84d8e36d_4_k_cu_5f09943b_52774cute1_E:
	.zero		1
	.type		_ZN39_INTERNAL_84d8e36d_4_k_cu_5f09943b_52774cuda3std3__45__cpo6cbeginE,@object
	.size		_ZN39_INTERNAL_84d8e36d_4_k_cu_5f09943b_52774cuda3std3__45__cpo6cbeginE,(_ZN39_INTERNAL_84d8e36d_4_k_cu_5f09943b_52774cuda3std3__48in_placeE - _ZN39_INTERNAL_84d8e36d_4_k_cu_5f09943b_52774cuda3std3__45__cpo6cbeginE)
_ZN39_INTERNAL_84d8e36d_4_k_cu_5f09943b_52774cuda3std3__45__cpo6cbeginE:
	.zero		1
	.type		_ZN39_INTERNAL_84d8e36d_4_k_cu_5f09943b_52774cuda3std3__48in_placeE,@object
	.size		_ZN39_INTERNAL_84d8e36d_4_k_cu_5f09943b_52774cuda3std3__48in_placeE,(_ZN39_INTERNAL_84d8e36d_4_k_cu_5f09943b_52774cuda3std6ranges3__45__cpo9iter_moveE - _ZN39_INTERNAL_84d8e36d_4_k_cu_5f09943b_52774cuda3std3__48in_placeE)
_ZN39_INTERNAL_84d8e36d_4_k_cu_5f09943b_52774cuda3std3__48in_placeE:
	.zero		1
	.type		_ZN39_INTERNAL_84d8e36d_4_k_cu_5f09943b_52774cuda3std6ranges3__45__cpo9iter_moveE,@object
	.size		_ZN39_INTERNAL_84d8e36d_4_k_cu_5f09943b_52774cuda3std6ranges3__45__cpo9iter_moveE,(_ZN39_INTERNAL_84d8e36d_4_k_cu_5f09943b_52774cuda3std3__45__cpo5beginE - _ZN39_INTERNAL_84d8e36d_4_k_cu_5f09943b_52774cuda3std6ranges3__45__cpo9iter_moveE)
_ZN39_INTERNAL_84d8e36d_4_k_cu_5f09943b_52774cuda3std6ranges3__45__cpo9iter_moveE:
	.zero		1
	.type		_ZN39_INTERNAL_84d8e36d_4_k_cu_5f09943b_52774cuda3std3__45__cpo5beginE,@object
	.size		_ZN39_INTERNAL_84d8e36d_4_k_cu_5f09943b_52774cuda3std3__45__cpo5beginE,(_ZN39_INTERNAL_84d8e36d_4_k_cu_5f09943b_52774cuda3std3__441_GLOBAL__N__84d8e36d_4_k_cu_5f09943b_52776ignoreE - _ZN39_INTERNAL_84d8e36d_4_k_cu_5f09943b_52774cuda3std3__45__cpo5beginE)
_ZN39_INTERNAL_84d8e36d_4_k_cu_5f09943b_52774cuda3std3__45__cpo5beginE:
	.zero		1
	.type		_ZN39_INTERNAL_84d8e36d_4_k_cu_5f09943b_52774cuda3std3__441_GLOBAL__N__84d8e36d_4_k_cu_5f09943b_52776ignoreE,@object
	.size		_ZN39_INTERNAL_84d8e36d_4_k_cu_5f09943b_52774cuda3std3__441_GLOBAL__N__84d8e36d_4_k_cu_5f09943b_52776ignoreE,(_ZN39_INTERNAL_84d8e36d_4_k_cu_5f09943b_52774cute7productE - _ZN39_INTERNAL_84d8e36d_4_k_cu_5f09943b_52774cuda3std3__441_GLOBAL__N__84d8e36d_4_k_cu_5f09943b_52776ignoreE)
_ZN39_INTERNAL_84d8e36d_4_k_cu_5f09943b_52774cuda3std3__441_GLOBAL__N__84d8e36d_4_k_cu_5f09943b_52776ignoreE:
	.zero		1
	.type		_ZN39_INTERNAL_84d8e36d_4_k_cu_5f09943b_52774cute7productE,@object
	.size		_ZN39_INTERNAL_84d8e36d_4_k_cu_5f09943b_52774cute7productE,(_ZN39_INTERNAL_84d8e36d_4_k_cu_5f09943b_52774cuda3std3__45__cpo3endE - _ZN39_INTERNAL_84d8e36d_4_k_cu_5f09943b_52774cute7productE)
_ZN39_INTERNAL_84d8e36d_4_k_cu_5f09943b_52774cute7productE:
	.zero		1
	.type		_ZN39_INTERNAL_84d8e36d_4_k_cu_5f09943b_52774cuda3std3__45__cpo3endE,@object
	.size		_ZN39_INTERNAL_84d8e36d_4_k_cu_5f09943b_52774cuda3std3__45__cpo3endE,(_ZN39_INTERNAL_84d8e36d_4_k_cu_5f09943b_52774cuda3std3__419piecewise_constructE - _ZN39_INTERNAL_84d8e36d_4_k_cu_5f09943b_52774cuda3std3__45__cpo3endE)
_ZN39_INTERNAL_84d8e36d_4_k_cu_5f09943b_52774cuda3std3__45__cpo3endE:
	.zero		1
	.type		_ZN39_INTERNAL_84d8e36d_4_k_cu_5f09943b_52774cuda3std3__419piecewise_constructE,@object
	.size		_ZN39_INTERNAL_84d8e36d_4_k_cu_5f09943b_52774cuda3std3__419piecewise_constructE,(_ZN39_INTERNAL_84d8e36d_4_k_cu_5f09943b_52774cuda3std3__45__cpo4cendE - _ZN39_INTERNAL_84d8e36d_4_k_cu_5f09943b_52774cuda3std3__419piecewise_constructE)
_ZN39_INTERNAL_84d8e36d_4_k_cu_5f09943b_52774cuda3std3__419piecewise_constructE:
	.zero		1
	.type		_ZN39_INTERNAL_84d8e36d_4_k_cu_5f09943b_52774cuda3std3__45__cpo4cendE,@object
	.size		_ZN39_INTERNAL_84d8e36d_4_k_cu_5f09943b_52774cuda3std3__45__cpo4cendE,(_ZN39_INTERNAL_84d8e36d_4_k_cu_5f09943b_52774cuda3std6ranges3__45__cpo4swapE - _ZN39_INTERNAL_84d8e36d_4_k_cu_5f09943b_52774cuda3std3__45__cpo4cendE)
_ZN39_INTERNAL_84d8e36d_4_k_cu_5f09943b_52774cuda3std3__45__cpo4cendE:
	.zero		1
	.type		_ZN39_INTERNAL_84d8e36d_4_k_cu_5f09943b_52774cuda3std6ranges3__45__cpo4swapE,@object
	.size		_ZN39_INTERNAL_84d8e36d_4_k_cu_5f09943b_52774cuda3std6ranges3__45__cpo4swapE,(.L_7 - _ZN39_INTERNAL_84d8e36d_4_k_cu_5f09943b_52774cuda3std6ranges3__45__cpo4swapE)
_ZN39_INTERNAL_84d8e36d_4_k_cu_5f09943b_52774cuda3std6ranges3__45__cpo4swapE:
	.zero		1
.L_7:


//--------------------- .nv.constant0._ZN7cutlass13device_kernelINS_4gemm6kernel13GemmUniversalIN4cute5tupleIJiiiiEEENS1_10collective13CollectiveMmaINS1_37MainloopSm90TmaGmmaWarpSpecializedFP8ILi4ENS5_IJNS4_1CILi2EEESB_NSA_ILi1EEEEEENS1_32KernelTmaWarpSpecializedPingpongEEENS5_IJNSA_ILi64EEESG_NSA_ILi32EEEEEENS_12float_e5m2_tENS5_IJlSC_lEEESJ_SK_NS4_8TiledMMAINS4_8MMA_AtomIJNS4_4SM904GMMA30MMA_64x64x32_F32E5M2E5M2_SS_TNILNSO_7ScaleInE1ELSQ_1EEEEEENS4_6LayoutINS5_IJSC_SC_SC_EEENS5_IJNSA_ILi0EEESV_SV_EEEEENS5_IJNS4_10UnderscoreESY_SY_EEEEENS4_23SM90_TMA_LOAD_MULTICASTENS4_14ComposedLayoutINS4_7SwizzleILi1ELi4ELi3EEENS4_18smem_ptr_flag_bitsILi8EEENST_INS5_IJNSA_ILi8EEESH_EEENS5_IJSH_SC_EEEEEEEvNS4_8identityES11_S1B_vS1C_EENS_8epilogue10collective6detail29Sm90TmaWarpSpecializedAdapterINS1F_15DefaultEpilogueISJ_SK_SK_NS1E_6thread17LinearCombinationISJ_Li1EffLNS1J_9ScaleType4KindE0ELNS_15FloatRoundStyleE2ESJ_EENS1_15EpilogueDefaultEEEEEvvEEEEvNT_6ParamsE --------------------------
	.section	.nv.constant0._ZN7cutlass13device_kernelINS_4gemm6kernel13GemmUniversalIN4cute5tupleIJiiiiEEENS1_10collective13CollectiveMmaINS1_37MainloopSm90TmaGmmaWarpSpecializedFP8ILi4ENS5_IJNS4_1CILi2EEESB_NSA_ILi1EEEEEENS1_32KernelTmaWarpSpecializedPingpongEEENS5_IJNSA_ILi64EEESG_NSA_ILi32EEEEEENS_12float_e5m2_tENS5_IJlSC_lEEESJ_SK_NS4_8TiledMMAINS4_8MMA_AtomIJNS4_4SM904GMMA30MMA_64x64x32_F32E5M2E5M2_SS_TNILNSO_7ScaleInE1ELSQ_1EEEEEENS4_6LayoutINS5_IJSC_SC_SC_EEENS5_IJNSA_ILi0EEESV_SV_EEEEENS5_IJNS4_10UnderscoreESY_SY_EEEEENS4_23SM90_TMA_LOAD_MULTICASTENS4_14ComposedLayoutINS4_7SwizzleILi1ELi4ELi3EEENS4_18smem_ptr_flag_bitsILi8EEENST_INS5_IJNSA_ILi8EEESH_EEENS5_IJSH_SC_EEEEEEEvNS4_8identityES11_S1B_vS1C_EENS_8epilogue10collective6detail29Sm90TmaWarpSpecializedAdapterINS1F_15DefaultEpilogueISJ_SK_SK_NS1E_6thread17LinearCombinationISJ_Li1EffLNS1J_9ScaleType4KindE0ELNS_15FloatRoundStyleE2ESJ_EENS1_15EpilogueDefaultEEEEEvvEEEEvNT_6ParamsE,"a",@progbits
	.sectionflags	@""
	.align	4
.nv.constant0._ZN7cutlass13device_kernelINS_4gemm6kernel13GemmUniversalIN4cute5tupleIJiiiiEEENS1_10collective13CollectiveMmaINS1_37MainloopSm90TmaGmmaWarpSpecializedFP8ILi4ENS5_IJNS4_1CILi2EEESB_NSA_ILi1EEEEEENS1_32KernelTmaWarpSpecializedPingpongEEENS5_IJNSA_ILi64EEESG_NSA_ILi32EEEEEENS_12float_e5m2_tENS5_IJlSC_lEEESJ_SK_NS4_8TiledMMAINS4_8MMA_AtomIJNS4_4SM904GMMA30MMA_64x64x32_F32E5M2E5M2_SS_TNILNSO_7ScaleInE1ELSQ_1EEEEEENS4_6LayoutINS5_IJSC_SC_SC_EEENS5_IJNSA_ILi0EEESV_SV_EEEEENS5_IJNS4_10UnderscoreESY_SY_EEEEENS4_23SM90_TMA_LOAD_MULTICASTENS4_14ComposedLayoutINS4_7SwizzleILi1ELi4ELi3EEENS4_18smem_ptr_flag_bitsILi8EEENST_INS5_IJNSA_ILi8EEESH_EEENS5_IJSH_SC_EEEEEEEvNS4_8identityES11_S1B_vS1C_EENS_8epilogue10collective6detail29Sm90TmaWarpSpecializedAdapterINS1F_15DefaultEpilogueISJ_SK_SK_NS1E_6thread17LinearCombinationISJ_Li1EffLNS1J_9ScaleType4KindE0ELNS_15FloatRoundStyleE2ESJ_EENS1_15EpilogueDefaultEEEEEvvEEEEvNT_6ParamsE:
	.zero		1664


//--------------------- SYMBOLS --------------------------

	.type		.nv.reservedSmem.offset0,@object
	.size		.nv.reservedSmem.offset0,0x4
